// auto-generated by cutlass_sweep.gemm — config: {"arch": "sm_90", "cluster_m": 1, "cluster_n": 1, "dtype": "e4m3", "dtype_b": "e4m3", "layout": "nt", "stages": 0, "tile_k": 32, "tile_m": 128, "tile_n": 64}
#include "cutlass/cutlass.h"
#include "cutlass/gemm/collective/collective_builder.hpp"
#include "cutlass/gemm/device/gemm_universal_adapter.h"
#include "cutlass/gemm/kernel/gemm_universal.hpp"
#include "cutlass/epilogue/collective/collective_builder.hpp"

using ElemA = cutlass::float_e4m3_t;
using ElemB = cutlass::float_e4m3_t;
using ElemCD = cutlass::float_e4m3_t;
using Acc  = float;
using TileShape    = cute::Shape<cute::_128, cute::_64, cute::_32>;
using ClusterShape = cute::Shape<cute::_1, cute::_1, cute::_1>;

using CollectiveEpilogue = typename cutlass::epilogue::collective::CollectiveBuilder<
    cutlass::arch::Sm90, cutlass::arch::OpClassTensorOp,
    TileShape, ClusterShape,
    cutlass::epilogue::collective::EpilogueTileAuto,
    Acc, Acc,
    ElemCD, cutlass::layout::RowMajor, 128 / cutlass::sizeof_bits<ElemCD>::value,
    ElemCD, cutlass::layout::RowMajor, 128 / cutlass::sizeof_bits<ElemCD>::value,
    cutlass::epilogue::collective::EpilogueScheduleAuto
  >::CollectiveOp;

using CollectiveMainloop = typename cutlass::gemm::collective::CollectiveBuilder<
    cutlass::arch::Sm90, cutlass::arch::OpClassTensorOp,
    ElemA, cutlass::layout::RowMajor, 128 / cutlass::sizeof_bits<ElemA>::value,
    ElemB, cutlass::layout::ColumnMajor, 128 / cutlass::sizeof_bits<ElemB>::value,
    Acc,
    TileShape, ClusterShape,
    cutlass::gemm::collective::StageCountAutoCarveout<static_cast<int>(sizeof(typename CollectiveEpilogue::SharedStorage))>,
    cutlass::gemm::collective::KernelScheduleAuto
  >::CollectiveOp;

using GemmKernel = cutlass::gemm::kernel::GemmUniversal<
    cute::Shape<int,int,int,int>,
    CollectiveMainloop,
    CollectiveEpilogue
>;
using Gemm = cutlass::gemm::device::GemmUniversalAdapter<GemmKernel>;

// Force the device kernel symbol into the cubin without needing a host main.
auto* _anchor = &cutlass::device_kernel<GemmKernel>;


// ===== COMPILED SASS (sm_90a) =====

	.target	sm_90a

	.elftype	@"ET_EXEC"


//--------------------- .note.nv.tkinfo           --------------------------
	.section	.note.nv.tkinfo,"",@"SHT_NOTE"
	.sectionflags	@"SHF_NOTE_NV_TKINFO"
	.tkinfo
        /*0018*/ 	.word	0x00000002
        /*0030*/ 	.string	""
        /*0030*/ 	.string	"ptxas"
        /*0030*/ 	.string	"Cuda compilation tools, release 13.0, V13.0.88"
        /*0030*/ 	.string	"Build cuda_13.0.r13.0/compiler.36424714_0"
        /*0030*/ 	.string	"-arch sm_90a -m 64 "



//--------------------- .note.nv.cuinfo           --------------------------
	.section	.note.nv.cuinfo,"",@"SHT_NOTE"
	.sectionflags	@"SHF_NOTE_NV_CUINFO"
        /*0018*/ 	.short	0x0002
        /*001a*/ 	.short	0x005a
        /*001c*/ 	.short	0x0082
	.zero		2


//--------------------- .nv.info                  --------------------------
	.section	.nv.info,"",@"SHT_CUDA_INFO"
	.align	4


	//----- nvinfo : EIATTR_REGCOUNT
	.align		4
        /*0000*/ 	.byte	0x04, 0x2f
        /*0002*/ 	.short	(.L_12 - .L_11)
	.align		4
.L_11:
        /*0004*/ 	.word	index@(_ZN7cutlass13device_kernelINS_4gemm6kernel13GemmUniversalIN4cute5tupleIJiiiiEEENS1_10collective13CollectiveMmaINS1_37MainloopSm90TmaGmmaWarpSpecializedFP8ILi37ENS5_IJNS4_1CILi1EEESB_SB_EEENS1_35KernelTmaWarpSpecializedCooperativeEEENS5_IJNSA_ILi128EEENSA_ILi64EEENSA_ILi32EEEEEENS_12float_e4m3_tENS5_IJlSB_lEEESJ_SK_NS4_8TiledMMAINS4_8MMA_AtomIJNS4_4SM904GMMA30MMA_64x64x32_F32E4M3E4M3_SS_TNILNSO_7ScaleInE1ELSQ_1EEEEEENS4_6LayoutINS5_IJNSA_ILi2EEESB_SB_EEENS5_IJSB_NSA_ILi0EEESW_EEEEENS5_IJNS4_10UnderscoreESZ_SZ_EEEEENS4_13SM90_TMA_LOADENS4_14ComposedLayoutINS4_7SwizzleILi1ELi4ELi3EEENS4_18smem_ptr_flag_bitsILi8EEENST_INS5_IJNSA_ILi8EEESH_EEENS5_IJSH_SB_EEEEEEEvNS4_8identityES12_S1C_vS1D_EENS_8epilogue10collective6detail29Sm90TmaWarpSpecializedAdapterINS1G_15DefaultEpilogueISJ_SK_SK_NS1F_6thread17LinearCombinationISJ_Li1EffLNS1K_9ScaleType4KindE0ELNS_15FloatRoundStyleE2ESJ_EENS1_15EpilogueDefaultEEEEEvvEEEEvNT_6ParamsE)
        /*0008*/ 	.word	0x000000a8


	//----- nvinfo : EIATTR_FRAME_SIZE
	.align		4
.L_12:
        /*000c*/ 	.byte	0x04, 0x11
        /*000e*/ 	.short	(.L_14 - .L_13)
	.align		4
.L_13:
        /*0010*/ 	.word	index@(_ZN7cutlass13device_kernelINS_4gemm6kernel13GemmUniversalIN4cute5tupleIJiiiiEEENS1_10collective13CollectiveMmaINS1_37MainloopSm90TmaGmmaWarpSpecializedFP8ILi37ENS5_IJNS4_1CILi1EEESB_SB_EEENS1_35KernelTmaWarpSpecializedCooperativeEEENS5_IJNSA_ILi128EEENSA_ILi64EEENSA_ILi32EEEEEENS_12float_e4m3_tENS5_IJlSB_lEEESJ_SK_NS4_8TiledMMAINS4_8MMA_AtomIJNS4_4SM904GMMA30MMA_64x64x32_F32E4M3E4M3_SS_TNILNSO_7ScaleInE1ELSQ_1EEEEEENS4_6LayoutINS5_IJNSA_ILi2EEESB_SB_EEENS5_IJSB_NSA_ILi0EEESW_EEEEENS5_IJNS4_10UnderscoreESZ_SZ_EEEEENS4_13SM90_TMA_LOADENS4_14ComposedLayoutINS4_7SwizzleILi1ELi4ELi3EEENS4_18smem_ptr_flag_bitsILi8EEENST_INS5_IJNSA_ILi8EEESH_EEENS5_IJSH_SB_EEEEEEEvNS4_8identityES12_S1C_vS1D_EENS_8epilogue10collective6detail29Sm90TmaWarpSpecializedAdapterINS1G_15DefaultEpilogueISJ_SK_SK_NS1F_6thread17LinearCombinationISJ_Li1EffLNS1K_9ScaleType4KindE0ELNS_15FloatRoundStyleE2ESJ_EENS1_15EpilogueDefaultEEEEEvvEEEEvNT_6ParamsE)
        /*0014*/ 	.word	0x00000000


	//----- nvinfo : EIATTR_MIN_STACK_SIZE
	.align		4
.L_14:
        /*0018*/ 	.byte	0x04, 0x12
        /*001a*/ 	.short	(.L_16 - .L_15)
	.align		4
.L_15:
        /*001c*/ 	.word	index@(_ZN7cutlass13device_kernelINS_4gemm6kernel13GemmUniversalIN4cute5tupleIJiiiiEEENS1_10collective13CollectiveMmaINS1_37MainloopSm90TmaGmmaWarpSpecializedFP8ILi37ENS5_IJNS4_1CILi1EEESB_SB_EEENS1_35KernelTmaWarpSpecializedCooperativeEEENS5_IJNSA_ILi128EEENSA_ILi64EEENSA_ILi32EEEEEENS_12float_e4m3_tENS5_IJlSB_lEEESJ_SK_NS4_8TiledMMAINS4_8MMA_AtomIJNS4_4SM904GMMA30MMA_64x64x32_F32E4M3E4M3_SS_TNILNSO_7ScaleInE1ELSQ_1EEEEEENS4_6LayoutINS5_IJNSA_ILi2EEESB_SB_EEENS5_IJSB_NSA_ILi0EEESW_EEEEENS5_IJNS4_10UnderscoreESZ_SZ_EEEEENS4_13SM90_TMA_LOADENS4_14ComposedLayoutINS4_7SwizzleILi1ELi4ELi3EEENS4_18smem_ptr_flag_bitsILi8EEENST_INS5_IJNSA_ILi8EEESH_EEENS5_IJSH_SB_EEEEEEEvNS4_8identityES12_S1C_vS1D_EENS_8epilogue10collective6detail29Sm90TmaWarpSpecializedAdapterINS1G_15DefaultEpilogueISJ_SK_SK_NS1F_6thread17LinearCombinationISJ_Li1EffLNS1K_9ScaleType4KindE0ELNS_15FloatRoundStyleE2ESJ_EENS1_15EpilogueDefaultEEEEEvvEEEEvNT_6ParamsE)
        /*0020*/ 	.word	0x00000000
.L_16:


//--------------------- .nv.compat                --------------------------
	.section	.nv.compat,"",@"SHT_CUDA_COMPAT_INFO"
	.align	4
        /*0000*/ 	.byte	0x02, 0x09, 0x01, 0x00, 0x02, 0x02, 0x04, 0x00, 0x02, 0x05, 0x05, 0x00, 0x03, 0x07, 0x01, 0x01
        /*0010*/ 	.byte	0x02, 0x03, 0x01, 0x00, 0x02, 0x06, 0x01, 0x00, 0x04, 0x0b, 0x08, 0x00, 0x00, 0x00, 0x00, 0x00
        /*0020*/ 	.byte	0x00, 0x00, 0x00, 0x00


//--------------------- .nv.info._ZN7cutlass13device_kernelINS_4gemm6kernel13GemmUniversalIN4cute5tupleIJiiiiEEENS1_10collective13CollectiveMmaINS1_37MainloopSm90TmaGmmaWarpSpecializedFP8ILi37ENS5_IJNS4_1CILi1EEESB_SB_EEENS1_35KernelTmaWarpSpecializedCooperativeEEENS5_IJNSA_ILi128EEENSA_ILi64EEENSA_ILi32EEEEEENS_12float_e4m3_tENS5_IJlSB_lEEESJ_SK_NS4_8TiledMMAINS4_8MMA_AtomIJNS4_4SM904GMMA30MMA_64x64x32_F32E4M3E4M3_SS_TNILNSO_7ScaleInE1ELSQ_1EEEEEENS4_6LayoutINS5_IJNSA_ILi2EEESB_SB_EEENS5_IJSB_NSA_ILi0EEESW_EEEEENS5_IJNS4_10UnderscoreESZ_SZ_EEEEENS4_13SM90_TMA_LOADENS4_14ComposedLayoutINS4_7SwizzleILi1ELi4ELi3EEENS4_18smem_ptr_flag_bitsILi8EEENST_INS5_IJNSA_ILi8EEESH_EEENS5_IJSH_SB_EEEEEEEvNS4_8identityES12_S1C_vS1D_EENS_8epilogue10collective6detail29Sm90TmaWarpSpecializedAdapterINS1G_15DefaultEpilogueISJ_SK_SK_NS1F_6thread17LinearCombinationISJ_Li1EffLNS1K_9ScaleType4KindE0ELNS_15FloatRoundStyleE2ESJ_EENS1_15EpilogueDefaultEEEEEvvEEEEvNT_6ParamsE --------------------------
	.section	.nv.info._ZN7cutlass13device_kernelINS_4gemm6kernel13GemmUniversalIN4cute5tupleIJiiiiEEENS1_10collective13CollectiveMmaINS1_37MainloopSm90TmaGmmaWarpSpecializedFP8ILi37ENS5_IJNS4_1CILi1EEESB_SB_EEENS1_35KernelTmaWarpSpecializedCooperativeEEENS5_IJNSA_ILi128EEENSA_ILi64EEENSA_ILi32EEEEEENS_12float_e4m3_tENS5_IJlSB_lEEESJ_SK_NS4_8TiledMMAINS4_8MMA_AtomIJNS4_4SM904GMMA30MMA_64x64x32_F32E4M3E4M3_SS_TNILNSO_7ScaleInE1ELSQ_1EEEEEENS4_6LayoutINS5_IJNSA_ILi2EEESB_SB_EEENS5_IJSB_NSA_ILi0EEESW_EEEEENS5_IJNS4_10UnderscoreESZ_SZ_EEEEENS4_13SM90_TMA_LOADENS4_14ComposedLayoutINS4_7SwizzleILi1ELi4ELi3EEENS4_18smem_ptr_flag_bitsILi8EEENST_INS5_IJNSA_ILi8EEESH_EEENS5_IJSH_SB_EEEEEEEvNS4_8identityES12_S1C_vS1D_EENS_8epilogue10collective6detail29Sm90TmaWarpSpecializedAdapterINS1G_15DefaultEpilogueISJ_SK_SK_NS1F_6thread17LinearCombinationISJ_Li1EffLNS1K_9ScaleType4KindE0ELNS_15FloatRoundStyleE2ESJ_EENS1_15EpilogueDefaultEEEEEvvEEEEvNT_6ParamsE,"",@"SHT_CUDA_INFO"
	.sectionflags	@""
	.align	4


	//----- nvinfo : EIATTR_CUDA_API_VERSION
	.align		4
        /*0000*/ 	.byte	0x04, 0x37
        /*0002*/ 	.short	(.L_18 - .L_17)
.L_17:
        /*0004*/ 	.word	0x00000082


	//----- nvinfo : EIATTR_KPARAM_INFO
	.align		4
.L_18:
        /*0008*/ 	.byte	0x04, 0x17
        /*000a*/ 	.short	(.L_20 - .L_19)
.L_19:
        /*000c*/ 	.word	0x00000000
        /*0010*/ 	.short	0x0000
        /*0012*/ 	.short	0x0070
        /*0014*/ 	.byte	0x00, 0xf0, 0x01, 0x10


	//----- nvinfo : EIATTR_SPARSE_MMA_MASK
	.align		4
.L_20:
        /*0018*/ 	.byte	0x03, 0x50
        /*001a*/ 	.short	0x0000


	//----- nvinfo : EIATTR_MAXREG_COUNT
	.align		4
        /*001c*/ 	.byte	0x03, 0x1b
        /*001e*/ 	.short	0x00a8


	//----- nvinfo : EIATTR_NUM_BARRIERS
	.align		4
        /*0020*/ 	.byte	0x02, 0x4c
        /*0022*/ 	.byte	0x01
	.zero		1


	//----- nvinfo : EIATTR_MERCURY_ISA_VERSION
	.align		4
        /*0024*/ 	.byte	0x03, 0x5f
        /*0026*/ 	.short	0x0101


	//----- nvinfo : EIATTR_INT_WARP_WIDE_INSTR_OFFSETS
	.align		4
        /*0028*/ 	.byte	0x04, 0x31
        /*002a*/ 	.short	(.L_22 - .L_21)


	//   ....[0]....
.L_21:
        /*002c*/ 	.word	0x000007f0


	//   ....[1]....
        /*0030*/ 	.word	0x00000800


	//   ....[2]....
        /*0034*/ 	.word	0x00000910


	//----- nvinfo : EIATTR_COOP_GROUP_MASK_REGIDS
	.align		4
.L_22:
        /*0038*/ 	.byte	0x04, 0x29
        /*003a*/ 	.short	(.L_24 - .L_23)


	//   ....[0]....
.L_23:
        /*003c*/ 	.word	0xffffffff


	//   ....[1]....
        /*0040*/ 	.word	0xffffffff


	//   ....[2]....
        /*0044*/ 	.word	0xffffffff


	//   ....[3]....
        /*0048*/ 	.word	0xffffffff


	//   ....[4]....
        /*004c*/ 	.word	0xffffffff


	//----- nvinfo : EIATTR_COOP_GROUP_INSTR_OFFSETS
	.align		4
.L_24:
        /*0050*/ 	.byte	0x04, 0x28
        /*0052*/ 	.short	(.L_26 - .L_25)


	//   ....[0]....
.L_25:
        /*0054*/ 	.word	0x00000060


	//   ....[1]....
        /*0058*/ 	.word	0x00000070


	//   ....[2]....
        /*005c*/ 	.word	0x00000130


	//   ....[3]....
        /*0060*/ 	.word	0x00000710


	//   ....[4]....
        /*0064*/ 	.word	0x00001430


	//----- nvinfo : EIATTR_REG_RECONFIG
	.align		4
.L_26:
        /*0068*/ 	.byte	0x01, 0x54
	.zero		2


	//----- nvinfo : EIATTR_MBARRIER_INSTR_OFFSETS
	.align		4
        /*006c*/ 	.byte	0x04, 0x39
        /*006e*/ 	.short	(.L_28 - .L_27)


	//   ....[0]....
.L_27:
        /*0070*/ 	.word	0x00000250
        /*0074*/ 	.word	0x000000ff
        /*0078*/ 	.word	0x00000000
        /*007c*/ 	.short	0x0100
        /*007e*/ 	.byte	0x08
	.zero		1


	//   ....[1]....
        /*0080*/ 	.word	0x00000260
        /*0084*/ 	.word	0x000000ff
        /*0088*/ 	.word	0x00000128
        /*008c*/ 	.short	0x0100
        /*008e*/ 	.byte	0x08
	.zero		1


	//   ....[2]....
        /*0090*/ 	.word	0x00000270
        /*0094*/ 	.word	0x000000ff
        /*0098*/ 	.word	0x00000008
        /*009c*/ 	.short	0x0100
        /*009e*/ 	.byte	0x08
	.zero		1


	//   ....[3]....
        /*00a0*/ 	.word	0x00000280
        /*00a4*/ 	.word	0x000000ff
        /*00a8*/ 	.word	0x00000130
        /*00ac*/ 	.short	0x0100
        /*00ae*/ 	.byte	0x08
	.zero		1


	//   ....[4]....
        /*00b0*/ 	.word	0x00000290
        /*00b4*/ 	.word	0x000000ff
        /*00b8*/ 	.word	0x00000010
        /*00bc*/ 	.short	0x0100
        /*00be*/ 	.byte	0x08
	.zero		1


	//   ....[5]....
        /*00c0*/ 	.word	0x000002a0
        /*00c4*/ 	.word	0x000000ff
        /*00c8*/ 	.word	0x00000138
        /*00cc*/ 	.short	0x0100
        /*00ce*/ 	.byte	0x08
	.zero		1


	//   ....[6]....
        /*00d0*/ 	.word	0x000002b0
        /*00d4*/ 	.word	0x000000ff
        /*00d8*/ 	.word	0x00000018
        /*00dc*/ 	.short	0x0100
        /*00de*/ 	.byte	0x08
	.zero		1


	//   ....[7]....
        /*00e0*/ 	.word	0x000002c0
        /*00e4*/ 	.word	0x000000ff
        /*00e8*/ 	.word	0x00000140
        /*00ec*/ 	.short	0x0100
        /*00ee*/ 	.byte	0x08
	.zero		1


	//   ....[8]....
        /*00f0*/ 	.word	0x000002d0
        /*00f4*/ 	.word	0x000000ff
        /*00f8*/ 	.word	0x00000020
        /*00fc*/ 	.short	0x0100
        /*00fe*/ 	.byte	0x08
	.zero		1


	//   ....[9]....
        /*0100*/ 	.word	0x000002e0
        /*0104*/ 	.word	0x000000ff
        /*0108*/ 	.word	0x00000148
        /*010c*/ 	.short	0x0100
        /*010e*/ 	.byte	0x08
	.zero		1


	//   ....[10]....
        /*0110*/ 	.word	0x000002f0
        /*0114*/ 	.word	0x000000ff
        /*0118*/ 	.word	0x00000028
        /*011c*/ 	.short	0x0100
        /*011e*/ 	.byte	0x08
	.zero		1


	//   ....[11]....
        /*0120*/ 	.word	0x00000300
        /*0124*/ 	.word	0x000000ff
        /*0128*/ 	.word	0x00000150
        /*012c*/ 	.short	0x0100
        /*012e*/ 	.byte	0x08
	.zero		1


	//   ....[12]....
        /*0130*/ 	.word	0x00000310
        /*0134*/ 	.word	0x000000ff
        /*0138*/ 	.word	0x00000030
        /*013c*/ 	.short	0x0100
        /*013e*/ 	.byte	0x08
	.zero		1


	//   ....[13]....
        /*0140*/ 	.word	0x00000320
        /*0144*/ 	.word	0x000000ff
        /*0148*/ 	.word	0x00000158
        /*014c*/ 	.short	0x0100
        /*014e*/ 	.byte	0x08
	.zero		1


	//   ....[14]....
        /*0150*/ 	.word	0x00000330
        /*0154*/ 	.word	0x000000ff
        /*0158*/ 	.word	0x00000038
        /*015c*/ 	.short	0x0100
        /*015e*/ 	.byte	0x08
	.zero		1


	//   ....[15]....
        /*0160*/ 	.word	0x00000340
        /*0164*/ 	.word	0x000000ff
        /*0168*/ 	.word	0x00000160
        /*016c*/ 	.short	0x0100
        /*016e*/ 	.byte	0x08
	.zero		1


	//   ....[16]....
        /*0170*/ 	.word	0x00000350
        /*0174*/ 	.word	0x000000ff
        /*0178*/ 	.word	0x00000040
        /*017c*/ 	.short	0x0100
        /*017e*/ 	.byte	0x08
	.zero		1


	//   ....[17]....
        /*0180*/ 	.word	0x00000360
        /*0184*/ 	.word	0x000000ff
        /*0188*/ 	.word	0x00000168
        /*018c*/ 	.short	0x0100
        /*018e*/ 	.byte	0x08
	.zero		1


	//   ....[18]....
        /*0190*/ 	.word	0x00000370
        /*0194*/ 	.word	0x000000ff
        /*0198*/ 	.word	0x00000048
        /*019c*/ 	.short	0x0100
        /*019e*/ 	.byte	0x08
	.zero		1


	//   ....[19]....
        /*01a0*/ 	.word	0x00000380
        /*01a4*/ 	.word	0x000000ff
        /*01a8*/ 	.word	0x00000170
        /*01ac*/ 	.short	0x0100
        /*01ae*/ 	.byte	0x08
	.zero		1


	//   ....[20]....
        /*01b0*/ 	.word	0x00000390
        /*01b4*/ 	.word	0x000000ff
        /*01b8*/ 	.word	0x00000050
        /*01bc*/ 	.short	0x0100
        /*01be*/ 	.byte	0x08
	.zero		1


	//   ....[21]....
        /*01c0*/ 	.word	0x000003a0
        /*01c4*/ 	.word	0x000000ff
        /*01c8*/ 	.word	0x00000178
        /*01cc*/ 	.short	0x0100
        /*01ce*/ 	.byte	0x08
	.zero		1


	//   ....[22]....
        /*01d0*/ 	.word	0x000003b0
        /*01d4*/ 	.word	0x000000ff
        /*01d8*/ 	.word	0x00000058
        /*01dc*/ 	.short	0x0100
        /*01de*/ 	.byte	0x08
	.zero		1


	//   ....[23]....
        /*01e0*/ 	.word	0x000003c0
        /*01e4*/ 	.word	0x000000ff
        /*01e8*/ 	.word	0x00000180
        /*01ec*/ 	.short	0x0100
        /*01ee*/ 	.byte	0x08
	.zero		1


	//   ....[24]....
        /*01f0*/ 	.word	0x000003d0
        /*01f4*/ 	.word	0x000000ff
        /*01f8*/ 	.word	0x00000060
        /*01fc*/ 	.short	0x0100
        /*01fe*/ 	.byte	0x08
	.zero		1


	//   ....[25]....
        /*0200*/ 	.word	0x000003e0
        /*0204*/ 	.word	0x000000ff
        /*0208*/ 	.word	0x00000188
        /*020c*/ 	.short	0x0100
        /*020e*/ 	.byte	0x08
	.zero		1


	//   ....[26]....
        /*0210*/ 	.word	0x000003f0
        /*0214*/ 	.word	0x000000ff
        /*0218*/ 	.word	0x00000068
        /*021c*/ 	.short	0x0100
        /*021e*/ 	.byte	0x08
	.zero		1


	//   ....[27]....
        /*0220*/ 	.word	0x00000400
        /*0224*/ 	.word	0x000000ff
        /*0228*/ 	.word	0x00000190
        /*022c*/ 	.short	0x0100
        /*022e*/ 	.byte	0x08
	.zero		1


	//   ....[28]....
        /*0230*/ 	.word	0x00000410
        /*0234*/ 	.word	0x000000ff
        /*0238*/ 	.word	0x00000070
        /*023c*/ 	.short	0x0100
        /*023e*/ 	.byte	0x08
	.zero		1


	//   ....[29]....
        /*0240*/ 	.word	0x00000420
        /*0244*/ 	.word	0x000000ff
        /*0248*/ 	.word	0x00000198
        /*024c*/ 	.short	0x0100
        /*024e*/ 	.byte	0x08
	.zero		1


	//   ....[30]....
        /*0250*/ 	.word	0x00000430
        /*0254*/ 	.word	0x000000ff
        /*0258*/ 	.word	0x00000078
        /*025c*/ 	.short	0x0100
        /*025e*/ 	.byte	0x08
	.zero		1


	//   ....[31]....
        /*0260*/ 	.word	0x00000440
        /*0264*/ 	.word	0x000000ff
        /*0268*/ 	.word	0x000001a0
        /*026c*/ 	.short	0x0100
        /*026e*/ 	.byte	0x08
	.zero		1


	//   ....[32]....
        /*0270*/ 	.word	0x00000450
        /*0274*/ 	.word	0x000000ff
        /*0278*/ 	.word	0x00000080
        /*027c*/ 	.short	0x0100
        /*027e*/ 	.byte	0x08
	.zero		1


	//   ....[33]....
        /*0280*/ 	.word	0x00000460
        /*0284*/ 	.word	0x000000ff
        /*0288*/ 	.word	0x000001a8
        /*028c*/ 	.short	0x0100
        /*028e*/ 	.byte	0x08
	.zero		1


	//   ....[34]....
        /*0290*/ 	.word	0x00000470
        /*0294*/ 	.word	0x000000ff
        /*0298*/ 	.word	0x00000088
        /*029c*/ 	.short	0x0100
        /*029e*/ 	.byte	0x08
	.zero		1


	//   ....[35]....
        /*02a0*/ 	.word	0x00000480
        /*02a4*/ 	.word	0x000000ff
        /*02a8*/ 	.word	0x000001b0
        /*02ac*/ 	.short	0x0100
        /*02ae*/ 	.byte	0x08
	.zero		1


	//   ....[36]....
        /*02b0*/ 	.word	0x00000490
        /*02b4*/ 	.word	0x000000ff
        /*02b8*/ 	.word	0x00000090
        /*02bc*/ 	.short	0x0100
        /*02be*/ 	.byte	0x08
	.zero		1


	//   ....[37]....
        /*02c0*/ 	.word	0x000004a0
        /*02c4*/ 	.word	0x000000ff
        /*02c8*/ 	.word	0x000001b8
        /*02cc*/ 	.short	0x0100
        /*02ce*/ 	.byte	0x08
	.zero		1


	//   ....[38]....
        /*02d0*/ 	.word	0x000004b0
        /*02d4*/ 	.word	0x000000ff
        /*02d8*/ 	.word	0x00000098
        /*02dc*/ 	.short	0x0100
        /*02de*/ 	.byte	0x08
	.zero		1


	//   ....[39]....
        /*02e0*/ 	.word	0x000004c0
        /*02e4*/ 	.word	0x000000ff
        /*02e8*/ 	.word	0x000001c0
        /*02ec*/ 	.short	0x0100
        /*02ee*/ 	.byte	0x08
	.zero		1


	//   ....[40]....
        /*02f0*/ 	.word	0x000004d0
        /*02f4*/ 	.word	0x000000ff
        /*02f8*/ 	.word	0x000000a0
        /*02fc*/ 	.short	0x0100
        /*02fe*/ 	.byte	0x08
	.zero		1


	//   ....[41]....
        /*0300*/ 	.word	0x000004e0
        /*0304*/ 	.word	0x000000ff
        /*0308*/ 	.word	0x000001c8
        /*030c*/ 	.short	0x0100
        /*030e*/ 	.byte	0x08
	.zero		1


	//   ....[42]....
        /*0310*/ 	.word	0x000004f0
        /*0314*/ 	.word	0x000000ff
        /*0318*/ 	.word	0x000000a8
        /*031c*/ 	.short	0x0100
        /*031e*/ 	.byte	0x08
	.zero		1


	//   ....[43]....
        /*0320*/ 	.word	0x00000500
        /*0324*/ 	.word	0x000000ff
        /*0328*/ 	.word	0x000001d0
        /*032c*/ 	.short	0x0100
        /*032e*/ 	.byte	0x08
	.zero		1


	//   ....[44]....
        /*0330*/ 	.word	0x00000510
        /*0334*/ 	.word	0x000000ff
        /*0338*/ 	.word	0x000000b0
        /*033c*/ 	.short	0x0100
        /*033e*/ 	.byte	0x08
	.zero		1


	//   ....[45]....
        /*0340*/ 	.word	0x00000520
        /*0344*/ 	.word	0x000000ff
        /*0348*/ 	.word	0x000001d8
        /*034c*/ 	.short	0x0100
        /*034e*/ 	.byte	0x08
	.zero		1


	//   ....[46]....
        /*0350*/ 	.word	0x00000530
        /*0354*/ 	.word	0x000000ff
        /*0358*/ 	.word	0x000000b8
        /*035c*/ 	.short	0x0100
        /*035e*/ 	.byte	0x08
	.zero		1


	//   ....[47]....
        /*0360*/ 	.word	0x00000540
        /*0364*/ 	.word	0x000000ff
        /*0368*/ 	.word	0x000001e0
        /*036c*/ 	.short	0x0100
        /*036e*/ 	.byte	0x08
	.zero		1


	//   ....[48]....
        /*0370*/ 	.word	0x00000550
        /*0374*/ 	.word	0x000000ff
        /*0378*/ 	.word	0x000000c0
        /*037c*/ 	.short	0x0100
        /*037e*/ 	.byte	0x08
	.zero		1


	//   ....[49]....
        /*0380*/ 	.word	0x00000560
        /*0384*/ 	.word	0x000000ff
        /*0388*/ 	.word	0x000001e8
        /*038c*/ 	.short	0x0100
        /*038e*/ 	.byte	0x08
	.zero		1


	//   ....[50]....
        /*0390*/ 	.word	0x00000570
        /*0394*/ 	.word	0x000000ff
        /*0398*/ 	.word	0x000000c8
        /*039c*/ 	.short	0x0100
        /*039e*/ 	.byte	0x08
	.zero		1


	//   ....[51]....
        /*03a0*/ 	.word	0x00000580
        /*03a4*/ 	.word	0x000000ff
        /*03a8*/ 	.word	0x000001f0
        /*03ac*/ 	.short	0x0100
        /*03ae*/ 	.byte	0x08
	.zero		1


	//   ....[52]....
        /*03b0*/ 	.word	0x00000590
        /*03b4*/ 	.word	0x000000ff
        /*03b8*/ 	.word	0x000000d0
        /*03bc*/ 	.short	0x0100
        /*03be*/ 	.byte	0x08
	.zero		1


	//   ....[53]....
        /*03c0*/ 	.word	0x000005a0
        /*03c4*/ 	.word	0x000000ff
        /*03c8*/ 	.word	0x000001f8
        /*03cc*/ 	.short	0x0100
        /*03ce*/ 	.byte	0x08
	.zero		1


	//   ....[54]....
        /*03d0*/ 	.word	0x000005b0
        /*03d4*/ 	.word	0x000000ff
        /*03d8*/ 	.word	0x000000d8
        /*03dc*/ 	.short	0x0100
        /*03de*/ 	.byte	0x08
	.zero		1


	//   ....[55]....
        /*03e0*/ 	.word	0x000005c0
        /*03e4*/ 	.word	0x000000ff
        /*03e8*/ 	.word	0x00000200
        /*03ec*/ 	.short	0x0100
        /*03ee*/ 	.byte	0x08
	.zero		1


	//   ....[56]....
        /*03f0*/ 	.word	0x000005d0
        /*03f4*/ 	.word	0x000000ff
        /*03f8*/ 	.word	0x000000e0
        /*03fc*/ 	.short	0x0100
        /*03fe*/ 	.byte	0x08
	.zero		1


	//   ....[57]....
        /*0400*/ 	.word	0x000005e0
        /*0404*/ 	.word	0x000000ff
        /*0408*/ 	.word	0x00000208
        /*040c*/ 	.short	0x0100
        /*040e*/ 	.byte	0x08
	.zero		1


	//   ....[58]....
        /*0410*/ 	.word	0x000005f0
        /*0414*/ 	.word	0x000000ff
        /*0418*/ 	.word	0x000000e8
        /*041c*/ 	.short	0x0100
        /*041e*/ 	.byte	0x08
	.zero		1


	//   ....[59]....
        /*0420*/ 	.word	0x00000600
        /*0424*/ 	.word	0x000000ff
        /*0428*/ 	.word	0x00000210
        /*042c*/ 	.short	0x0100
        /*042e*/ 	.byte	0x08
	.zero		1


	//   ....[60]....
        /*0430*/ 	.word	0x00000610
        /*0434*/ 	.word	0x000000ff
        /*0438*/ 	.word	0x000000f0
        /*043c*/ 	.short	0x0100
        /*043e*/ 	.byte	0x08
	.zero		1


	//   ....[61]....
        /*0440*/ 	.word	0x00000620
        /*0444*/ 	.word	0x000000ff
        /*0448*/ 	.word	0x00000218
        /*044c*/ 	.short	0x0100
        /*044e*/ 	.byte	0x08
	.zero		1


	//   ....[62]....
        /*0450*/ 	.word	0x00000630
        /*0454*/ 	.word	0x000000ff
        /*0458*/ 	.word	0x000000f8
        /*045c*/ 	.short	0x0100
        /*045e*/ 	.byte	0x08
	.zero		1


	//   ....[63]....
        /*0460*/ 	.word	0x00000640
        /*0464*/ 	.word	0x000000ff
        /*0468*/ 	.word	0x00000220
        /*046c*/ 	.short	0x0100
        /*046e*/ 	.byte	0x08
	.zero		1


	//   ....[64]....
        /*0470*/ 	.word	0x00000650
        /*0474*/ 	.word	0x000000ff
        /*0478*/ 	.word	0x00000100
        /*047c*/ 	.short	0x0100
        /*047e*/ 	.byte	0x08
	.zero		1


	//   ....[65]....
        /*0480*/ 	.word	0x00000660
        /*0484*/ 	.word	0x000000ff
        /*0488*/ 	.word	0x00000228
        /*048c*/ 	.short	0x0100
        /*048e*/ 	.byte	0x08
	.zero		1


	//   ....[66]....
        /*0490*/ 	.word	0x00000670
        /*0494*/ 	.word	0x000000ff
        /*0498*/ 	.word	0x00000108
        /*049c*/ 	.short	0x0100
        /*049e*/ 	.byte	0x08
	.zero		1


	//   ....[67]....
        /*04a0*/ 	.word	0x00000680
        /*04a4*/ 	.word	0x000000ff
        /*04a8*/ 	.word	0x00000230
        /*04ac*/ 	.short	0x0100
        /*04ae*/ 	.byte	0x08
	.zero		1


	//   ....[68]....
        /*04b0*/ 	.word	0x00000690
        /*04b4*/ 	.word	0x000000ff
        /*04b8*/ 	.word	0x00000110
        /*04bc*/ 	.short	0x0100
        /*04be*/ 	.byte	0x08
	.zero		1


	//   ....[69]....
        /*04c0*/ 	.word	0x000006a0
        /*04c4*/ 	.word	0x000000ff
        /*04c8*/ 	.word	0x00000238
        /*04cc*/ 	.short	0x0100
        /*04ce*/ 	.byte	0x08
	.zero		1


	//   ....[70]....
        /*04d0*/ 	.word	0x000006b0
        /*04d4*/ 	.word	0x000000ff
        /*04d8*/ 	.word	0x00000118
        /*04dc*/ 	.short	0x0100
        /*04de*/ 	.byte	0x08
	.zero		1


	//   ....[71]....
        /*04e0*/ 	.word	0x000006c0
        /*04e4*/ 	.word	0x000000ff
        /*04e8*/ 	.word	0x00000240
        /*04ec*/ 	.short	0x0100
        /*04ee*/ 	.byte	0x08
	.zero		1


	//   ....[72]....
        /*04f0*/ 	.word	0x000006d0
        /*04f4*/ 	.word	0x000000ff
        /*04f8*/ 	.word	0x00000120
        /*04fc*/ 	.short	0x0100
        /*04fe*/ 	.byte	0x08
	.zero		1


	//   ....[73]....
        /*0500*/ 	.word	0x000006e0
        /*0504*/ 	.word	0x000000ff
        /*0508*/ 	.word	0x00000248
        /*050c*/ 	.short	0x0100
        /*050e*/ 	.byte	0x08
	.zero		1


	//   ....[74]....
        /*0510*/ 	.word	0x00000980
        /*0514*/ 	.word	0x000000ff
        /*0518*/ 	.word	0x00000260
        /*051c*/ 	.short	0x0100
        /*051e*/ 	.byte	0x06
	.zero		1


	//   ....[75]....
        /*0520*/ 	.word	0x000009e0
        /*0524*/ 	.word	0x000000ff
        /*0528*/ 	.word	0x00000268
        /*052c*/ 	.short	0x0100
        /*052e*/ 	.byte	0x06
	.zero		1


	//   ....[76]....
        /*0530*/ 	.word	0x00001760
        /*0534*/ 	.word	0x000000ff
        /*0538*/ 	.word	0x00000000
        /*053c*/ 	.short	0x010a
        /*053e*/ 	.byte	0x06
	.zero		1


	//   ....[77]....
        /*0540*/ 	.word	0x000017a0
        /*0544*/ 	.word	0x000000ff
        /*0548*/ 	.word	0x00000000
        /*054c*/ 	.short	0x010a
        /*054e*/ 	.byte	0x06
	.zero		1


	//   ....[78]....
        /*0550*/ 	.word	0x00001d80
        /*0554*/ 	.word	0x000000ff
        /*0558*/ 	.word	0x00000000
        /*055c*/ 	.short	0x010a
        /*055e*/ 	.byte	0x0c
	.zero		1


	//   ....[79]....
        /*0560*/ 	.word	0x00001dc0
        /*0564*/ 	.word	0x000000ff
        /*0568*/ 	.word	0x00000000
        /*056c*/ 	.short	0x010a
        /*056e*/ 	.byte	0x0c
	.zero		1


	//   ....[80]....
        /*0570*/ 	.word	0x000021a0
        /*0574*/ 	.word	0x000000ff
        /*0578*/ 	.word	0x00000000
        /*057c*/ 	.short	0x0101
        /*057e*/ 	.byte	0x08
	.zero		1


	//   ....[81]....
        /*0580*/ 	.word	0x00002610
        /*0584*/ 	.word	0x000000ff
        /*0588*/ 	.word	0x00000000
        /*058c*/ 	.short	0x0101
        /*058e*/ 	.byte	0x06
	.zero		1


	//   ....[82]....
        /*0590*/ 	.word	0x00005fd0
        /*0594*/ 	.word	0x00000012
        /*0598*/ 	.word	0x00000128
        /*059c*/ 	.short	0x010a
        /*059e*/ 	.byte	0x3f
	.zero		1


	//   ....[83]....
        /*05a0*/ 	.word	0x000063b0
        /*05a4*/ 	.word	0x00000008
        /*05a8*/ 	.word	0x00000268
        /*05ac*/ 	.short	0x0101
        /*05ae*/ 	.byte	0x3f
	.zero		1


	//   ....[84]....
        /*05b0*/ 	.word	0x00006ac0
        /*05b4*/ 	.word	0x00000005
        /*05b8*/ 	.word	0x00000000
        /*05bc*/ 	.short	0x010a
        /*05be*/ 	.byte	0x3f
	.zero		1


	//   ....[85]....
        /*05c0*/ 	.word	0x00006b40
        /*05c4*/ 	.word	0x00000007
        /*05c8*/ 	.word	0x00000000
        /*05cc*/ 	.short	0x010a
        /*05ce*/ 	.byte	0x3f
	.zero		1


	//   ....[86]....
        /*05d0*/ 	.word	0x00006bd0
        /*05d4*/ 	.word	0x00000006
        /*05d8*/ 	.word	0x00000000
        /*05dc*/ 	.short	0x010a
        /*05de*/ 	.byte	0x3f
	.zero		1


	//   ....[87]....
        /*05e0*/ 	.word	0x00006c60
        /*05e4*/ 	.word	0x00000009
        /*05e8*/ 	.word	0x00000000
        /*05ec*/ 	.short	0x010a
        /*05ee*/ 	.byte	0x3f
	.zero		1


	//   ....[88]....
        /*05f0*/ 	.word	0x00006cf0
        /*05f4*/ 	.word	0x00000006
        /*05f8*/ 	.word	0x00000000
        /*05fc*/ 	.short	0x010a
        /*05fe*/ 	.byte	0x3f
	.zero		1


	//   ....[89]....
        /*0600*/ 	.word	0x00006d80
        /*0604*/ 	.word	0x00000009
        /*0608*/ 	.word	0x00000000
        /*060c*/ 	.short	0x010a
        /*060e*/ 	.byte	0x3f
	.zero		1


	//   ....[90]....
        /*0610*/ 	.word	0x00006e10
        /*0614*/ 	.word	0x00000006
        /*0618*/ 	.word	0x00000000
        /*061c*/ 	.short	0x010a
        /*061e*/ 	.byte	0x3f
	.zero		1


	//   ....[91]....
        /*0620*/ 	.word	0x00006ea0
        /*0624*/ 	.word	0x00000009
        /*0628*/ 	.word	0x00000000
        /*062c*/ 	.short	0x010a
        /*062e*/ 	.byte	0x3f
	.zero		1


	//   ....[92]....
        /*0630*/ 	.word	0x00006f30
        /*0634*/ 	.word	0x00000006
        /*0638*/ 	.word	0x00000000
        /*063c*/ 	.short	0x010a
        /*063e*/ 	.byte	0x3f
	.zero		1


	//   ....[93]....
        /*0640*/ 	.word	0x00006fc0
        /*0644*/ 	.word	0x00000009
        /*0648*/ 	.word	0x00000000
        /*064c*/ 	.short	0x010a
        /*064e*/ 	.byte	0x3f
	.zero		1


	//   ....[94]....
        /*0650*/ 	.word	0x00007050
        /*0654*/ 	.word	0x00000006
        /*0658*/ 	.word	0x00000000
        /*065c*/ 	.short	0x010a
        /*065e*/ 	.byte	0x3f
	.zero		1


	//   ....[95]....
        /*0660*/ 	.word	0x000070e0
        /*0664*/ 	.word	0x00000009
        /*0668*/ 	.word	0x00000000
        /*066c*/ 	.short	0x010a
        /*066e*/ 	.byte	0x3f
	.zero		1


	//   ....[96]....
        /*0670*/ 	.word	0x00007170
        /*0674*/ 	.word	0x00000006
        /*0678*/ 	.word	0x00000000
        /*067c*/ 	.short	0x010a
        /*067e*/ 	.byte	0x3f
	.zero		1


	//   ....[97]....
        /*0680*/ 	.word	0x00007200
        /*0684*/ 	.word	0x00000009
        /*0688*/ 	.word	0x00000000
        /*068c*/ 	.short	0x010a
        /*068e*/ 	.byte	0x3f
	.zero		1


	//   ....[98]....
        /*0690*/ 	.word	0x00007290
        /*0694*/ 	.word	0x00000006
        /*0698*/ 	.word	0x00000000
        /*069c*/ 	.short	0x010a
        /*069e*/ 	.byte	0x3f
	.zero		1


	//   ....[99]....
        /*06a0*/ 	.word	0x00007320
        /*06a4*/ 	.word	0x00000009
        /*06a8*/ 	.word	0x00000000
        /*06ac*/ 	.short	0x010a
        /*06ae*/ 	.byte	0x3f
	.zero		1


	//   ....[100]....
        /*06b0*/ 	.word	0x000073b0
        /*06b4*/ 	.word	0x00000006
        /*06b8*/ 	.word	0x00000000
        /*06bc*/ 	.short	0x010a
        /*06be*/ 	.byte	0x3f
	.zero		1


	//   ....[101]....
        /*06c0*/ 	.word	0x00007440
        /*06c4*/ 	.word	0x00000009
        /*06c8*/ 	.word	0x00000000
        /*06cc*/ 	.short	0x010a
        /*06ce*/ 	.byte	0x3f
	.zero		1


	//   ....[102]....
        /*06d0*/ 	.word	0x000074d0
        /*06d4*/ 	.word	0x00000006
        /*06d8*/ 	.word	0x00000000
        /*06dc*/ 	.short	0x010a
        /*06de*/ 	.byte	0x3f
	.zero		1


	//   ....[103]....
        /*06e0*/ 	.word	0x00007560
        /*06e4*/ 	.word	0x00000009
        /*06e8*/ 	.word	0x00000000
        /*06ec*/ 	.short	0x010a
        /*06ee*/ 	.byte	0x3f
	.zero		1


	//   ....[104]....
        /*06f0*/ 	.word	0x000075f0
        /*06f4*/ 	.word	0x00000006
        /*06f8*/ 	.word	0x00000000
        /*06fc*/ 	.short	0x010a
        /*06fe*/ 	.byte	0x3f
	.zero		1


	//   ....[105]....
        /*0700*/ 	.word	0x00007680
        /*0704*/ 	.word	0x00000009
        /*0708*/ 	.word	0x00000000
        /*070c*/ 	.short	0x010a
        /*070e*/ 	.byte	0x3f
	.zero		1


	//   ....[106]....
        /*0710*/ 	.word	0x00007710
        /*0714*/ 	.word	0x00000006
        /*0718*/ 	.word	0x00000000
        /*071c*/ 	.short	0x010a
        /*071e*/ 	.byte	0x3f
	.zero		1


	//   ....[107]....
        /*0720*/ 	.word	0x000077a0
        /*0724*/ 	.word	0x00000009
        /*0728*/ 	.word	0x00000000
        /*072c*/ 	.short	0x010a
        /*072e*/ 	.byte	0x3f
	.zero		1


	//   ....[108]....
        /*0730*/ 	.word	0x00007830
        /*0734*/ 	.word	0x00000006
        /*0738*/ 	.word	0x00000000
        /*073c*/ 	.short	0x010a
        /*073e*/ 	.byte	0x3f
	.zero		1


	//   ....[109]....
        /*0740*/ 	.word	0x000078c0
        /*0744*/ 	.word	0x00000009
        /*0748*/ 	.word	0x00000000
        /*074c*/ 	.short	0x010a
        /*074e*/ 	.byte	0x3f
	.zero		1


	//   ....[110]....
        /*0750*/ 	.word	0x00007950
        /*0754*/ 	.word	0x00000006
        /*0758*/ 	.word	0x00000000
        /*075c*/ 	.short	0x010a
        /*075e*/ 	.byte	0x3f
	.zero		1


	//   ....[111]....
        /*0760*/ 	.word	0x000079e0
        /*0764*/ 	.word	0x00000009
        /*0768*/ 	.word	0x00000000
        /*076c*/ 	.short	0x010a
        /*076e*/ 	.byte	0x3f
	.zero		1


	//   ....[112]....
        /*0770*/ 	.word	0x00007a70
        /*0774*/ 	.word	0x00000006
        /*0778*/ 	.word	0x00000000
        /*077c*/ 	.short	0x010a
        /*077e*/ 	.byte	0x3f
	.zero		1


	//   ....[113]....
        /*0780*/ 	.word	0x00007b00
        /*0784*/ 	.word	0x00000009
        /*0788*/ 	.word	0x00000000
        /*078c*/ 	.short	0x010a
        /*078e*/ 	.byte	0x3f
	.zero		1


	//   ....[114]....
        /*0790*/ 	.word	0x00007b90
        /*0794*/ 	.word	0x00000006
        /*0798*/ 	.word	0x00000000
        /*079c*/ 	.short	0x010a
        /*079e*/ 	.byte	0x3f
	.zero		1


	//   ....[115]....
        /*07a0*/ 	.word	0x00007c20
        /*07a4*/ 	.word	0x00000009
        /*07a8*/ 	.word	0x00000000
        /*07ac*/ 	.short	0x010a
        /*07ae*/ 	.byte	0x3f
	.zero		1


	//   ....[116]....
        /*07b0*/ 	.word	0x00007cb0
        /*07b4*/ 	.word	0x00000006
        /*07b8*/ 	.word	0x00000000
        /*07bc*/ 	.short	0x010a
        /*07be*/ 	.byte	0x3f
	.zero		1


	//   ....[117]....
        /*07c0*/ 	.word	0x00007d40
        /*07c4*/ 	.word	0x00000009
        /*07c8*/ 	.word	0x00000000
        /*07cc*/ 	.short	0x010a
        /*07ce*/ 	.byte	0x3f
	.zero		1


	//   ....[118]....
        /*07d0*/ 	.word	0x00007dd0
        /*07d4*/ 	.word	0x00000008
        /*07d8*/ 	.word	0x00000000
        /*07dc*/ 	.short	0x010a
        /*07de*/ 	.byte	0x3f
	.zero		1


	//   ....[119]....
        /*07e0*/ 	.word	0x00007e60
        /*07e4*/ 	.word	0x0000000b
        /*07e8*/ 	.word	0x00000000
        /*07ec*/ 	.short	0x010a
        /*07ee*/ 	.byte	0x3f
	.zero		1


	//   ....[120]....
        /*07f0*/ 	.word	0x00007ef0
        /*07f4*/ 	.word	0x00000003
        /*07f8*/ 	.word	0x00000000
        /*07fc*/ 	.short	0x010a
        /*07fe*/ 	.byte	0x3f
	.zero		1


	//   ....[121]....
        /*0800*/ 	.word	0x00007f60
        /*0804*/ 	.word	0x00000007
        /*0808*/ 	.word	0x00000000
        /*080c*/ 	.short	0x010a
        /*080e*/ 	.byte	0x3f
	.zero		1


	//   ....[122]....
        /*0810*/ 	.word	0x00007fc0
        /*0814*/ 	.word	0x00000008
        /*0818*/ 	.word	0x00000000
        /*081c*/ 	.short	0x010a
        /*081e*/ 	.byte	0x3f
	.zero		1


	//   ....[123]....
        /*0820*/ 	.word	0x00008090
        /*0824*/ 	.word	0x00000012
        /*0828*/ 	.word	0x00000128
        /*082c*/ 	.short	0x010a
        /*082e*/ 	.byte	0x3f
	.zero		1


	//   ....[124]....
        /*0830*/ 	.word	0x00008170
        /*0834*/ 	.word	0x00000005
        /*0838*/ 	.word	0x00000000
        /*083c*/ 	.short	0x010a
        /*083e*/ 	.byte	0x3f
	.zero		1


	//   ....[125]....
        /*0840*/ 	.word	0x000081c0
        /*0844*/ 	.word	0x00000007
        /*0848*/ 	.word	0x00000000
        /*084c*/ 	.short	0x010a
        /*084e*/ 	.byte	0x3f
	.zero		1


	//   ....[126]....
        /*0850*/ 	.word	0x00008210
        /*0854*/ 	.word	0x00000006
        /*0858*/ 	.word	0x00000000
        /*085c*/ 	.short	0x010a
        /*085e*/ 	.byte	0x3f
	.zero		1


	//   ....[127]....
        /*0860*/ 	.word	0x00008260
        /*0864*/ 	.word	0x00000009
        /*0868*/ 	.word	0x00000000
        /*086c*/ 	.short	0x010a
        /*086e*/ 	.byte	0x3f
	.zero		1


	//   ....[128]....
        /*0870*/ 	.word	0x000082b0
        /*0874*/ 	.word	0x00000006
        /*0878*/ 	.word	0x00000000
        /*087c*/ 	.short	0x010a
        /*087e*/ 	.byte	0x3f
	.zero		1


	//   ....[129]....
        /*0880*/ 	.word	0x00008300
        /*0884*/ 	.word	0x00000009
        /*0888*/ 	.word	0x00000000
        /*088c*/ 	.short	0x010a
        /*088e*/ 	.byte	0x3f
	.zero		1


	//   ....[130]....
        /*0890*/ 	.word	0x00008350
        /*0894*/ 	.word	0x00000006
        /*0898*/ 	.word	0x00000000
        /*089c*/ 	.short	0x010a
        /*089e*/ 	.byte	0x3f
	.zero		1


	//   ....[131]....
        /*08a0*/ 	.word	0x000083a0
        /*08a4*/ 	.word	0x00000009
        /*08a8*/ 	.word	0x00000000
        /*08ac*/ 	.short	0x010a
        /*08ae*/ 	.byte	0x3f
	.zero		1


	//   ....[132]....
        /*08b0*/ 	.word	0x000083f0
        /*08b4*/ 	.word	0x00000006
        /*08b8*/ 	.word	0x00000000
        /*08bc*/ 	.short	0x010a
        /*08be*/ 	.byte	0x3f
	.zero		1


	//   ....[133]....
        /*08c0*/ 	.word	0x00008440
        /*08c4*/ 	.word	0x00000009
        /*08c8*/ 	.word	0x00000000
        /*08cc*/ 	.short	0x010a
        /*08ce*/ 	.byte	0x3f
	.zero		1


	//   ....[134]....
        /*08d0*/ 	.word	0x00008490
        /*08d4*/ 	.word	0x00000006
        /*08d8*/ 	.word	0x00000000
        /*08dc*/ 	.short	0x010a
        /*08de*/ 	.byte	0x3f
	.zero		1


	//   ....[135]....
        /*08e0*/ 	.word	0x000084e0
        /*08e4*/ 	.word	0x00000009
        /*08e8*/ 	.word	0x00000000
        /*08ec*/ 	.short	0x010a
        /*08ee*/ 	.byte	0x3f
	.zero		1


	//   ....[136]....
        /*08f0*/ 	.word	0x00008530
        /*08f4*/ 	.word	0x00000006
        /*08f8*/ 	.word	0x00000000
        /*08fc*/ 	.short	0x010a
        /*08fe*/ 	.byte	0x3f
	.zero		1


	//   ....[137]....
        /*0900*/ 	.word	0x00008580
        /*0904*/ 	.word	0x00000009
        /*0908*/ 	.word	0x00000000
        /*090c*/ 	.short	0x010a
        /*090e*/ 	.byte	0x3f
	.zero		1


	//   ....[138]....
        /*0910*/ 	.word	0x000085d0
        /*0914*/ 	.word	0x00000006
        /*0918*/ 	.word	0x00000000
        /*091c*/ 	.short	0x010a
        /*091e*/ 	.byte	0x3f
	.zero		1


	//   ....[139]....
        /*0920*/ 	.word	0x00008620
        /*0924*/ 	.word	0x00000009
        /*0928*/ 	.word	0x00000000
        /*092c*/ 	.short	0x010a
        /*092e*/ 	.byte	0x3f
	.zero		1


	//   ....[140]....
        /*0930*/ 	.word	0x00008670
        /*0934*/ 	.word	0x00000006
        /*0938*/ 	.word	0x00000000
        /*093c*/ 	.short	0x010a
        /*093e*/ 	.byte	0x3f
	.zero		1


	//   ....[141]....
        /*0940*/ 	.word	0x000086c0
        /*0944*/ 	.word	0x00000009
        /*0948*/ 	.word	0x00000000
        /*094c*/ 	.short	0x010a
        /*094e*/ 	.byte	0x3f
	.zero		1


	//   ....[142]....
        /*0950*/ 	.word	0x00008710
        /*0954*/ 	.word	0x00000006
        /*0958*/ 	.word	0x00000000
        /*095c*/ 	.short	0x010a
        /*095e*/ 	.byte	0x3f
	.zero		1


	//   ....[143]....
        /*0960*/ 	.word	0x00008760
        /*0964*/ 	.word	0x00000009
        /*0968*/ 	.word	0x00000000
        /*096c*/ 	.short	0x010a
        /*096e*/ 	.byte	0x3f
	.zero		1


	//   ....[144]....
        /*0970*/ 	.word	0x000087b0
        /*0974*/ 	.word	0x00000006
        /*0978*/ 	.word	0x00000000
        /*097c*/ 	.short	0x010a
        /*097e*/ 	.byte	0x3f
	.zero		1


	//   ....[145]....
        /*0980*/ 	.word	0x00008800
        /*0984*/ 	.word	0x00000009
        /*0988*/ 	.word	0x00000000
        /*098c*/ 	.short	0x010a
        /*098e*/ 	.byte	0x3f
	.zero		1


	//   ....[146]....
        /*0990*/ 	.word	0x00008850
        /*0994*/ 	.word	0x00000006
        /*0998*/ 	.word	0x00000000
        /*099c*/ 	.short	0x010a
        /*099e*/ 	.byte	0x3f
	.zero		1


	//   ....[147]....
        /*09a0*/ 	.word	0x000088a0
        /*09a4*/ 	.word	0x00000009
        /*09a8*/ 	.word	0x00000000
        /*09ac*/ 	.short	0x010a
        /*09ae*/ 	.byte	0x3f
	.zero		1


	//   ....[148]....
        /*09b0*/ 	.word	0x000088f0
        /*09b4*/ 	.word	0x00000006
        /*09b8*/ 	.word	0x00000000
        /*09bc*/ 	.short	0x010a
        /*09be*/ 	.byte	0x3f
	.zero		1


	//   ....[149]....
        /*09c0*/ 	.word	0x00008940
        /*09c4*/ 	.word	0x00000009
        /*09c8*/ 	.word	0x00000000
        /*09cc*/ 	.short	0x010a
        /*09ce*/ 	.byte	0x3f
	.zero		1


	//   ....[150]....
        /*09d0*/ 	.word	0x00008990
        /*09d4*/ 	.word	0x00000006
        /*09d8*/ 	.word	0x00000000
        /*09dc*/ 	.short	0x010a
        /*09de*/ 	.byte	0x3f
	.zero		1


	//   ....[151]....
        /*09e0*/ 	.word	0x000089e0
        /*09e4*/ 	.word	0x00000009
        /*09e8*/ 	.word	0x00000000
        /*09ec*/ 	.short	0x010a
        /*09ee*/ 	.byte	0x3f
	.zero		1


	//   ....[152]....
        /*09f0*/ 	.word	0x00008a30
        /*09f4*/ 	.word	0x00000006
        /*09f8*/ 	.word	0x00000000
        /*09fc*/ 	.short	0x010a
        /*09fe*/ 	.byte	0x3f
	.zero		1


	//   ....[153]....
        /*0a00*/ 	.word	0x00008a80
        /*0a04*/ 	.word	0x00000009
        /*0a08*/ 	.word	0x00000000
        /*0a0c*/ 	.short	0x010a
        /*0a0e*/ 	.byte	0x3f
	.zero		1


	//   ....[154]....
        /*0a10*/ 	.word	0x00008ad0
        /*0a14*/ 	.word	0x00000006
        /*0a18*/ 	.word	0x00000000
        /*0a1c*/ 	.short	0x010a
        /*0a1e*/ 	.byte	0x3f
	.zero		1


	//   ....[155]....
        /*0a20*/ 	.word	0x00008b20
        /*0a24*/ 	.word	0x00000009
        /*0a28*/ 	.word	0x00000000
        /*0a2c*/ 	.short	0x010a
        /*0a2e*/ 	.byte	0x3f
	.zero		1


	//   ....[156]....
        /*0a30*/ 	.word	0x00008b70
        /*0a34*/ 	.word	0x00000006
        /*0a38*/ 	.word	0x00000000
        /*0a3c*/ 	.short	0x010a
        /*0a3e*/ 	.byte	0x3f
	.zero		1


	//   ....[157]....
        /*0a40*/ 	.word	0x00008bc0
        /*0a44*/ 	.word	0x00000009
        /*0a48*/ 	.word	0x00000000
        /*0a4c*/ 	.short	0x010a
        /*0a4e*/ 	.byte	0x3f
	.zero		1


	//   ....[158]....
        /*0a50*/ 	.word	0x00008c10
        /*0a54*/ 	.word	0x00000008
        /*0a58*/ 	.word	0x00000000
        /*0a5c*/ 	.short	0x010a
        /*0a5e*/ 	.byte	0x3f
	.zero		1


	//   ....[159]....
        /*0a60*/ 	.word	0x00008c60
        /*0a64*/ 	.word	0x0000000b
        /*0a68*/ 	.word	0x00000000
        /*0a6c*/ 	.short	0x010a
        /*0a6e*/ 	.byte	0x3f
	.zero		1


	//----- nvinfo : EIATTR_NUM_MBARRIERS
	.align		4
.L_28:
        /*0a70*/ 	.byte	0x03, 0x38
        /*0a72*/ 	.short	0x004c


	//----- nvinfo : EIATTR_EXIT_INSTR_OFFSETS
	.align		4
        /*0a74*/ 	.byte	0x04, 0x1c
        /*0a76*/ 	.short	(.L_30 - .L_29)


	//   ....[0]....
.L_29:
        /*0a78*/ 	.word	0x00000a30


	//   ....[1]....
        /*0a7c*/ 	.word	0x00001300


	//   ....[2]....
        /*0a80*/ 	.word	0x00005630


	//   ....[3]....
        /*0a84*/ 	.word	0x00005c70


	//   ....[4]....
        /*0a88*/ 	.word	0x00007f40


	//----- nvinfo : EIATTR_MAX_THREADS
	.align		4
.L_30:
        /*0a8c*/ 	.byte	0x04, 0x05
        /*0a8e*/ 	.short	(.L_32 - .L_31)
.L_31:
        /*0a90*/ 	.word	0x00000180
        /*0a94*/ 	.word	0x00000001
        /*0a98*/ 	.word	0x00000001


	//----- nvinfo : EIATTR_CRS_STACK_SIZE
	.align		4
.L_32:
        /*0a9c*/ 	.byte	0x04, 0x1e
        /*0a9e*/ 	.short	(.L_34 - .L_33)
.L_33:
        /*0aa0*/ 	.word	0x00000000


	//----- nvinfo : EIATTR_CBANK_PARAM_SIZE
	.align		4
.L_34:
        /*0aa4*/ 	.byte	0x03, 0x19
        /*0aa6*/ 	.short	0x0470


	//----- nvinfo : EIATTR_PARAM_CBANK
	.align		4
        /*0aa8*/ 	.byte	0x04, 0x0a
        /*0aaa*/ 	.short	(.L_36 - .L_35)
	.align		4
.L_35:
        /*0aac*/ 	.word	index@(.nv.constant0._ZN7cutlass13device_kernelINS_4gemm6kernel13GemmUniversalIN4cute5tupleIJiiiiEEENS1_10collective13CollectiveMmaINS1_37MainloopSm90TmaGmmaWarpSpecializedFP8ILi37ENS5_IJNS4_1CILi1EEESB_SB_EEENS1_35KernelTmaWarpSpecializedCooperativeEEENS5_IJNSA_ILi128EEENSA_ILi64EEENSA_ILi32EEEEEENS_12float_e4m3_tENS5_IJlSB_lEEESJ_SK_NS4_8TiledMMAINS4_8MMA_AtomIJNS4_4SM904GMMA30MMA_64x64x32_F32E4M3E4M3_SS_TNILNSO_7ScaleInE1ELSQ_1EEEEEENS4_6LayoutINS5_IJNSA_ILi2EEESB_SB_EEENS5_IJSB_NSA_ILi0EEESW_EEEEENS5_IJNS4_10UnderscoreESZ_SZ_EEEEENS4_13SM90_TMA_LOADENS4_14ComposedLayoutINS4_7SwizzleILi1ELi4ELi3EEENS4_18smem_ptr_flag_bitsILi8EEENST_INS5_IJNSA_ILi8EEESH_EEENS5_IJSH_SB_EEEEEEEvNS4_8identityES12_S1C_vS1D_EENS_8epilogue10collective6detail29Sm90TmaWarpSpecializedAdapterINS1G_15DefaultEpilogueISJ_SK_SK_NS1F_6thread17LinearCombinationISJ_Li1EffLNS1K_9ScaleType4KindE0ELNS_15FloatRoundStyleE2ESJ_EENS1_15EpilogueDefaultEEEEEvvEEEEvNT_6ParamsE)
        /*0ab0*/ 	.short	0x0210
        /*0ab2*/ 	.short	0x0470


	//----- nvinfo : EIATTR_SW_WAR
	.align		4
.L_36:
        /*0ab4*/ 	.byte	0x04, 0x36
        /*0ab6*/ 	.short	(.L_38 - .L_37)
.L_37:
        /*0ab8*/ 	.word	0x00000008
.L_38:


//--------------------- .nv.callgraph             --------------------------
	.section	.nv.callgraph,"",@"SHT_CUDA_CALLGRAPH"
	.align	4
	.sectionentsize	8
	.align		4
        /*0000*/ 	.word	0x00000000
	.align		4
        /*0004*/ 	.word	0xffffffff
	.align		4
        /*0008*/ 	.word	0x00000000
	.align		4
        /*000c*/ 	.word	0xfffffffe
	.align		4
        /*0010*/ 	.word	0x00000000
	.align		4
        /*0014*/ 	.word	0xfffffffd
	.align		4
        /*0018*/ 	.word	0x00000000
	.align		4
        /*001c*/ 	.word	0xfffffffc


//--------------------- .nv.constant4             --------------------------
	.section	.nv.constant4,"a",@progbits
	.align	8
	.align		8
.nv.constant4:
        /*0000*/ 	.dword	_ZN40_INTERNAL_3044a4bb_4_k_cu_7cad3bb4_244174cuda3std3__45__cpo5beginE
	.align		8
        /*0008*/ 	.dword	_ZN40_INTERNAL_3044a4bb_4_k_cu_7cad3bb4_244174cuda3std3__45__cpo3endE
	.align		8
        /*0010*/ 	.dword	_ZN40_INTERNAL_3044a4bb_4_k_cu_7cad3bb4_244174cuda3std3__45__cpo6cbeginE
	.align		8
        /*0018*/ 	.dword	_ZN40_INTERNAL_3044a4bb_4_k_cu_7cad3bb4_244174cuda3std3__45__cpo4cendE
	.align		8
        /*0020*/ 	.dword	_ZN40_INTERNAL_3044a4bb_4_k_cu_7cad3bb4_244174cuda3std3__442_GLOBAL__N__3044a4bb_4_k_cu_7cad3bb4_244176ignoreE
	.align		8
        /*0028*/ 	.dword	_ZN40_INTERNAL_3044a4bb_4_k_cu_7cad3bb4_244174cuda3std3__419piecewise_constructE
	.align		8
        /*0030*/ 	.dword	_ZN40_INTERNAL_3044a4bb_4_k_cu_7cad3bb4_244174cuda3std3__48in_placeE
	.align		8
        /*0038*/ 	.dword	_ZN40_INTERNAL_3044a4bb_4_k_cu_7cad3bb4_244174cuda3std6ranges3__45__cpo4swapE
	.align		8
        /*0040*/ 	.dword	_ZN40_INTERNAL_3044a4bb_4_k_cu_7cad3bb4_244174cuda3std6ranges3__45__cpo9iter_moveE
	.align		8
        /*0048*/ 	.dword	_ZN40_INTERNAL_3044a4bb_4_k_cu_7cad3bb4_244174cute7productE
	.align		8
        /*0050*/ 	.dword	_ZN40_INTERNAL_3044a4bb_4_k_cu_7cad3bb4_244174cute1_E


//--------------------- .text._ZN7cutlass13device_kernelINS_4gemm6kernel13GemmUniversalIN4cute5tupleIJiiiiEEENS1_10collective13CollectiveMmaINS1_37MainloopSm90TmaGmmaWarpSpecializedFP8ILi37ENS5_IJNS4_1CILi1EEESB_SB_EEENS1_35KernelTmaWarpSpecializedCooperativeEEENS5_IJNSA_ILi128EEENSA_ILi64EEENSA_ILi32EEEEEENS_12float_e4m3_tENS5_IJlSB_lEEESJ_SK_NS4_8TiledMMAINS4_8MMA_AtomIJNS4_4SM904GMMA30MMA_64x64x32_F32E4M3E4M3_SS_TNILNSO_7ScaleInE1ELSQ_1EEEEEENS4_6LayoutINS5_IJNSA_ILi2EEESB_SB_EEENS5_IJSB_NSA_ILi0EEESW_EEEEENS5_IJNS4_10UnderscoreESZ_SZ_EEEEENS4_13SM90_TMA_LOADENS4_14ComposedLayoutINS4_7SwizzleILi1ELi4ELi3EEENS4_18smem_ptr_flag_bitsILi8EEENST_INS5_IJNSA_ILi8EEESH_EEENS5_IJSH_SB_EEEEEEEvNS4_8identityES12_S1C_vS1D_EENS_8epilogue10collective6detail29Sm90TmaWarpSpecializedAdapterINS1G_15DefaultEpilogueISJ_SK_SK_NS1F_6thread17LinearCombinationISJ_Li1EffLNS1K_9ScaleType4KindE0ELNS_15FloatRoundStyleE2ESJ_EENS1_15EpilogueDefaultEEEEEvvEEEEvNT_6ParamsE --------------------------
	.section	.text._ZN7cutlass13device_kernelINS_4gemm6kernel13GemmUniversalIN4cute5tupleIJiiiiEEENS1_10collective13CollectiveMmaINS1_37MainloopSm90TmaGmmaWarpSpecializedFP8ILi37ENS5_IJNS4_1CILi1EEESB_SB_EEENS1_35KernelTmaWarpSpecializedCooperativeEEENS5_IJNSA_ILi128EEENSA_ILi64EEENSA_ILi32EEEEEENS_12float_e4m3_tENS5_IJlSB_lEEESJ_SK_NS4_8TiledMMAINS4_8MMA_AtomIJNS4_4SM904GMMA30MMA_64x64x32_F32E4M3E4M3_SS_TNILNSO_7ScaleInE1ELSQ_1EEEEEENS4_6LayoutINS5_IJNSA_ILi2EEESB_SB_EEENS5_IJSB_NSA_ILi0EEESW_EEEEENS5_IJNS4_10UnderscoreESZ_SZ_EEEEENS4_13SM90_TMA_LOADENS4_14ComposedLayoutINS4_7SwizzleILi1ELi4ELi3EEENS4_18smem_ptr_flag_bitsILi8EEENST_INS5_IJNSA_ILi8EEESH_EEENS5_IJSH_SB_EEEEEEEvNS4_8identityES12_S1C_vS1D_EENS_8epilogue10collective6detail29Sm90TmaWarpSpecializedAdapterINS1G_15DefaultEpilogueISJ_SK_SK_NS1F_6thread17LinearCombinationISJ_Li1EffLNS1K_9ScaleType4KindE0ELNS_15FloatRoundStyleE2ESJ_EENS1_15EpilogueDefaultEEEEEvvEEEEvNT_6ParamsE,"ax",@progbits
	.align	128
.text._ZN7cutlass13device_kernelINS_4gemm6kernel13GemmUniversalIN4cute5tupleIJiiiiEEENS1_10collective13CollectiveMmaINS1_37MainloopSm90TmaGmmaWarpSpecializedFP8ILi37ENS5_IJNS4_1CILi1EEESB_SB_EEENS1_35KernelTmaWarpSpecializedCooperativeEEENS5_IJNSA_ILi128EEENSA_ILi64EEENSA_ILi32EEEEEENS_12float_e4m3_tENS5_IJlSB_lEEESJ_SK_NS4_8TiledMMAINS4_8MMA_AtomIJNS4_4SM904GMMA30MMA_64x64x32_F32E4M3E4M3_SS_TNILNSO_7ScaleInE1ELSQ_1EEEEEENS4_6LayoutINS5_IJNSA_ILi2EEESB_SB_EEENS5_IJSB_NSA_ILi0EEESW_EEEEENS5_IJNS4_10UnderscoreESZ_SZ_EEEEENS4_13SM90_TMA_LOADENS4_14ComposedLayoutINS4_7SwizzleILi1ELi4ELi3EEENS4_18smem_ptr_flag_bitsILi8EEENST_INS5_IJNSA_ILi8EEESH_EEENS5_IJSH_SB_EEEEEEEvNS4_8identityES12_S1C_vS1D_EENS_8epilogue10collective6detail29Sm90TmaWarpSpecializedAdapterINS1G_15DefaultEpilogueISJ_SK_SK_NS1F_6thread17LinearCombinationISJ_Li1EffLNS1K_9ScaleType4KindE0ELNS_15FloatRoundStyleE2ESJ_EENS1_15EpilogueDefaultEEEEEvvEEEEvNT_6ParamsE:
        .type           _ZN7cutlass13device_kernelINS_4gemm6kernel13GemmUniversalIN4cute5tupleIJiiiiEEENS1_10collective13CollectiveMmaINS1_37MainloopSm90TmaGmmaWarpSpecializedFP8ILi37ENS5_IJNS4_1CILi1EEESB_SB_EEENS1_35KernelTmaWarpSpecializedCooperativeEEENS5_IJNSA_ILi128EEENSA_ILi64EEENSA_ILi32EEEEEENS_12float_e4m3_tENS5_IJlSB_lEEESJ_SK_NS4_8TiledMMAINS4_8MMA_AtomIJNS4_4SM904GMMA30MMA_64x64x32_F32E4M3E4M3_SS_TNILNSO_7ScaleInE1ELSQ_1EEEEEENS4_6LayoutINS5_IJNSA_ILi2EEESB_SB_EEENS5_IJSB_NSA_ILi0EEESW_EEEEENS5_IJNS4_10UnderscoreESZ_SZ_EEEEENS4_13SM90_TMA_LOADENS4_14ComposedLayoutINS4_7SwizzleILi1ELi4ELi3EEENS4_18smem_ptr_flag_bitsILi8EEENST_INS5_IJNSA_ILi8EEESH_EEENS5_IJSH_SB_EEEEEEEvNS4_8identityES12_S1C_vS1D_EENS_8epilogue10collective6detail29Sm90TmaWarpSpecializedAdapterINS1G_15DefaultEpilogueISJ_SK_SK_NS1F_6thread17LinearCombinationISJ_Li1EffLNS1K_9ScaleType4KindE0ELNS_15FloatRoundStyleE2ESJ_EENS1_15EpilogueDefaultEEEEEvvEEEEvNT_6ParamsE,@function
        .size           _ZN7cutlass13device_kernelINS_4gemm6kernel13GemmUniversalIN4cute5tupleIJiiiiEEENS1_10collective13CollectiveMmaINS1_37MainloopSm90TmaGmmaWarpSpecializedFP8ILi37ENS5_IJNS4_1CILi1EEESB_SB_EEENS1_35KernelTmaWarpSpecializedCooperativeEEENS5_IJNSA_ILi128EEENSA_ILi64EEENSA_ILi32EEEEEENS_12float_e4m3_tENS5_IJlSB_lEEESJ_SK_NS4_8TiledMMAINS4_8MMA_AtomIJNS4_4SM904GMMA30MMA_64x64x32_F32E4M3E4M3_SS_TNILNSO_7ScaleInE1ELSQ_1EEEEEENS4_6LayoutINS5_IJNSA_ILi2EEESB_SB_EEENS5_IJSB_NSA_ILi0EEESW_EEEEENS5_IJNS4_10UnderscoreESZ_SZ_EEEEENS4_13SM90_TMA_LOADENS4_14ComposedLayoutINS4_7SwizzleILi1ELi4ELi3EEENS4_18smem_ptr_flag_bitsILi8EEENST_INS5_IJNSA_ILi8EEESH_EEENS5_IJSH_SB_EEEEEEEvNS4_8identityES12_S1C_vS1D_EENS_8epilogue10collective6detail29Sm90TmaWarpSpecializedAdapterINS1G_15DefaultEpilogueISJ_SK_SK_NS1F_6thread17LinearCombinationISJ_Li1EffLNS1K_9ScaleType4KindE0ELNS_15FloatRoundStyleE2ESJ_EENS1_15EpilogueDefaultEEEEEvvEEEEvNT_6ParamsE,(.L_x_204 - _ZN7cutlass13device_kernelINS_4gemm6kernel13GemmUniversalIN4cute5tupleIJiiiiEEENS1_10collective13CollectiveMmaINS1_37MainloopSm90TmaGmmaWarpSpecializedFP8ILi37ENS5_IJNS4_1CILi1EEESB_SB_EEENS1_35KernelTmaWarpSpecializedCooperativeEEENS5_IJNSA_ILi128EEENSA_ILi64EEENSA_ILi32EEEEEENS_12float_e4m3_tENS5_IJlSB_lEEESJ_SK_NS4_8TiledMMAINS4_8MMA_AtomIJNS4_4SM904GMMA30MMA_64x64x32_F32E4M3E4M3_SS_TNILNSO_7ScaleInE1ELSQ_1EEEEEENS4_6LayoutINS5_IJNSA_ILi2EEESB_SB_EEENS5_IJSB_NSA_ILi0EEESW_EEEEENS5_IJNS4_10UnderscoreESZ_SZ_EEEEENS4_13SM90_TMA_LOADENS4_14ComposedLayoutINS4_7SwizzleILi1ELi4ELi3EEENS4_18smem_ptr_flag_bitsILi8EEENST_INS5_IJNSA_ILi8EEESH_EEENS5_IJSH_SB_EEEEEEEvNS4_8identityES12_S1C_vS1D_EENS_8epilogue10collective6detail29Sm90TmaWarpSpecializedAdapterINS1G_15DefaultEpilogueISJ_SK_SK_NS1F_6thread17LinearCombinationISJ_Li1EffLNS1K_9ScaleType4KindE0ELNS_15FloatRoundStyleE2ESJ_EENS1_15EpilogueDefaultEEEEEvvEEEEvNT_6ParamsE)
        .other          _ZN7cutlass13device_kernelINS_4gemm6kernel13GemmUniversalIN4cute5tupleIJiiiiEEENS1_10collective13CollectiveMmaINS1_37MainloopSm90TmaGmmaWarpSpecializedFP8ILi37ENS5_IJNS4_1CILi1EEESB_SB_EEENS1_35KernelTmaWarpSpecializedCooperativeEEENS5_IJNSA_ILi128EEENSA_ILi64EEENSA_ILi32EEEEEENS_12float_e4m3_tENS5_IJlSB_lEEESJ_SK_NS4_8TiledMMAINS4_8MMA_AtomIJNS4_4SM904GMMA30MMA_64x64x32_F32E4M3E4M3_SS_TNILNSO_7ScaleInE1ELSQ_1EEEEEENS4_6LayoutINS5_IJNSA_ILi2EEESB_SB_EEENS5_IJSB_NSA_ILi0EEESW_EEEEENS5_IJNS4_10UnderscoreESZ_SZ_EEEEENS4_13SM90_TMA_LOADENS4_14ComposedLayoutINS4_7SwizzleILi1ELi4ELi3EEENS4_18smem_ptr_flag_bitsILi8EEENST_INS5_IJNSA_ILi8EEESH_EEENS5_IJSH_SB_EEEEEEEvNS4_8identityES12_S1C_vS1D_EENS_8epilogue10collective6detail29Sm90TmaWarpSpecializedAdapterINS1G_15DefaultEpilogueISJ_SK_SK_NS1F_6thread17LinearCombinationISJ_Li1EffLNS1K_9ScaleType4KindE0ELNS_15FloatRoundStyleE2ESJ_EENS1_15EpilogueDefaultEEEEEvvEEEEvNT_6ParamsE,@"STO_CUDA_ENTRY STV_DEFAULT"
_ZN7cutlass13device_kernelINS_4gemm6kernel13GemmUniversalIN4cute5tupleIJiiiiEEENS1_10collective13CollectiveMmaINS1_37MainloopSm90TmaGmmaWarpSpecializedFP8ILi37ENS5_IJNS4_1CILi1EEESB_SB_EEENS1_35KernelTmaWarpSpecializedCooperativeEEENS5_IJNSA_ILi128EEENSA_ILi64EEENSA_ILi32EEEEEENS_12float_e4m3_tENS5_IJlSB_lEEESJ_SK_NS4_8TiledMMAINS4_8MMA_AtomIJNS4_4SM904GMMA30MMA_64x64x32_F32E4M3E4M3_SS_TNILNSO_7ScaleInE1ELSQ_1EEEEEENS4_6LayoutINS5_IJNSA_ILi2EEESB_SB_EEENS5_IJSB_NSA_ILi0EEESW_EEEEENS5_IJNS4_10UnderscoreESZ_SZ_EEEEENS4_13SM90_TMA_LOADENS4_14ComposedLayoutINS4_7SwizzleILi1ELi4ELi3EEENS4_18smem_ptr_flag_bitsILi8EEENST_INS5_IJNSA_ILi8EEESH_EEENS5_IJSH_SB_EEEEEEEvNS4_8identityES12_S1C_vS1D_EENS_8epilogue10collective6detail29Sm90TmaWarpSpecializedAdapterINS1G_15DefaultEpilogueISJ_SK_SK_NS1F_6thread17LinearCombinationISJ_Li1EffLNS1K_9ScaleType4KindE0ELNS_15FloatRoundStyleE2ESJ_EENS1_15EpilogueDefaultEEEEEvvEEEEvNT_6ParamsE:
[----:B------:R-:W-:Y:S01]  /*0000*/  LDC R1, c[0x0][0x28] ;  /* 0x00000a00ff017b82 */ /* 0x000fe20000000800 */
[----:B------:R-:W0:Y:S01]  /*0010*/  S2R R2, SR_TID.X ;  /* 0x0000000000027919 */ /* 0x000e220000002100 */
[----:B------:R-:W-:Y:S01]  /*0020*/  ELECT P0, URZ, PT ;  /* 0x00000000003f782f */ /* 0x000fe20003800000 */
[----:B------:R-:W-:Y:S01]  /*0030*/  BSSY B0, `(.L_x_0) ;  /* 0x000000f000007945 */ /* 0x000fe20003800000 */
[--C-:B0-----:R-:W-:Y:S02]  /*0040*/  SHF.R.U32.HI R0, RZ, 0x5, R2.reuse ;  /* 0x00000005ff007819 */ /* 0x101fe40000011602 */
[----:B------:R-:W-:-:S03]  /*0050*/  SHF.R.U32.HI R4, RZ, 0x7, R2 ;  /* 0x00000007ff047819 */ /* 0x000fc60000011602 */
[----:B------:R-:W0:Y:S04]  /*0060*/  SHFL.IDX PT, R3, R0, RZ, 0x1f ;  /* 0x00001fff00037589 */ /* 0x000e2800000e0000 */
[----:B------:R1:W2:Y:S01]  /*0070*/  SHFL.IDX PT, R7, R4, RZ, 0x1f ;  /* 0x00001fff04077589 */ /* 0x0002a200000e0000 */
[----:B0-----:R-:W-:-:S13]  /*0080*/  ISETP.NE.OR P0, PT, R3, RZ, !P0 ;  /* 0x000000ff0300720c */ /* 0x001fda0004705670 */
[----:B-12---:R-:W-:Y:S05]  /*0090*/  @P0 BRA `(.L_x_1) ;  /* 0x0000000000200947 */ /* 0x006fea0003800000 */
[----:B------:R-:W-:Y:S02]  /*00a0*/  ULDC.64 UR4, c[0x0][0x198] ;  /* 0x0000660000047ab9 */ /* 0x000fe40000000a00 */
[----:B------:R-:W-:Y:S02]  /*00b0*/  UIADD3 UR6, UP0, UR4, 0xf0, URZ ;  /* 0x000000f004067890 */ /* 0x000fe4000ff1e03f */
[----:B------:R-:W-:Y:S02]  /*00c0*/  UIADD3 UR4, UP1, UR4, 0x1f0, URZ ;  /* 0x000001f004047890 */ /* 0x000fe4000ff3e03f */
[----:B------:R-:W-:Y:S02]  /*00d0*/  UIADD3.X UR7, URZ, UR5, URZ, UP0, !UPT ;  /* 0x000000053f077290 */ /* 0x000fe400087fe43f */
[----:B------:R-:W-:-:S07]  /*00e0*/  UIADD3.X UR5, URZ, UR5, URZ, UP1, !UPT ;  /* 0x000000053f057290 */ /* 0x000fce0008ffe43f */
[----:B------:R0:W-:Y:S02]  /*00f0*/  UTMACCTL.PF [UR6] ;  /* 0x00000000060079b9 */ /* 0x0001e40008040000 */
[----:B------:R0:W-:Y:S02]  /*0100*/  UTMACCTL.PF [UR4] ;  /* 0x00000000040079b9 */ /* 0x0001e40008040000 */
[----:B0-----:R-:W-:Y:S01]  /*0110*/  NOP ;  /* 0x0000000000007918 */ /* 0x001fe20000000000 */
.L_x_1:
[----:B------:R-:W-:Y:S05]  /*0120*/  BSYNC B0 ;  /* 0x0000000000007941 */ /* 0x000fea0003800000 */
.L_x_0:
[----:B------:R-:W0:Y:S02]  /*0130*/  SHFL.IDX PT, R4, R0, RZ, 0x1f ;  /* 0x00001fff00047589 */ /* 0x000e2400000e0000 */
[----:B0-----:R-:W-:-:S13]  /*0140*/  ISETP.NE.AND P0, PT, R4, RZ, PT ;  /* 0x000000ff0400720c */ /* 0x001fda0003f05270 */
[----:B------:R-:W-:Y:S05]  /*0150*/  @P0 BRA `(.L_x_2) ;  /* 0x00000004006c0947 */ /* 0x000fea0003800000 */
[----:B------:R-:W-:Y:S01]  /*0160*/  ELECT P0, URZ, PT ;  /* 0x00000000003f782f */ /* 0x000fe20003800000 */
[----:B------:R-:W-:-:S12]  /*0170*/  BSSY B0, `(.L_x_2) ;  /* 0x0000059000007945 */ /* 0x000fd80003800000 */
[----:B------:R-:W-:Y:S05]  /*0180*/  @!P0 BRA `(.L_x_3) ;  /* 0x00000004005c8947 */ /* 0x000fea0003800000 */
[----:B------:R-:W0:Y:S01]  /*0190*/  S2UR UR8, SR_CgaCtaId ;  /* 0x00000000000879c3 */ /* 0x000e220000008800 */
[----:B------:R-:W-:Y:S01]  /*01a0*/  UMOV UR4, 0x400 ;  /* 0x0000040000047882 */ /* 0x000fe20000000000 */
[----:B------:R-:W-:Y:S01]  /*01b0*/  UMOV UR5, 0x1 ;  /* 0x0000000100057882 */ /* 0x000fe20000000000 */
[----:B------:R-:W-:Y:S02]  /*01c0*/  UMOV UR6, 0x100 ;  /* 0x0000010000067882 */ /* 0x000fe40000000000 */
[----:B------:R-:W-:-:S04]  /*01d0*/  UIADD3 UR6, -UR6, 0x100000, URZ ;  /* 0x0010000006067890 */ /* 0x000fc8000fffe13f */
[----:B------:R-:W-:Y:S02]  /*01e0*/  USHF.L.U32 UR7, UR6, 0xb, URZ ;  /* 0x0000000b06077899 */ /* 0x000fe4000800063f */
[----:B------:R-:W-:Y:S02]  /*01f0*/  USHF.L.U32 UR6, UR6, 0x1, URZ ;  /* 0x0000000106067899 */ /* 0x000fe4000800063f */
[----:B0-----:R-:W-:Y:S02]  /*0200*/  ULEA UR8, UR8, UR4, 0x18 ;  /* 0x0000000408087291 */ /* 0x001fe4000f8ec03f */
[----:B------:R-:W-:-:S04]  /*0210*/  UIADD3 UR4, -UR5, 0x100000, URZ ;  /* 0x0010000005047890 */ /* 0x000fc8000fffe13f */
[----:B------:R-:W-:Y:S02]  /*0220*/  USHF.L.U32 UR5, UR4, 0xb, URZ ;  /* 0x0000000b04057899 */ /* 0x000fe4000800063f */
[----:B------:R-:W-:Y:S01]  /*0230*/  USHF.L.U32 UR4, UR4, 0x1, URZ ;  /* 0x0000000104047899 */ /* 0x000fe2000800063f */
[----:B------:R-:W0:Y:S11]  /*0240*/  FENCE.VIEW.ASYNC.S ;  /* 0x00000000000073c6 */ /* 0x000e360000000000 */
[----:B0-----:R0:W1:Y:S01]  /*0250*/  SYNCS.EXCH.64 URZ, [UR8], UR4 ;  /* 0x00000004083f75b2 */ /* 0x0010620008000100 */
[----:B------:R0:W2:Y:S01]  /*0260*/  SYNCS.EXCH.64 URZ, [UR8+0x128], UR6 ;  /* 0x00012806083f75b2 */ /* 0x0000a20008000100 */
[----:B------:R0:W3:Y:S01]  /*0270*/  SYNCS.EXCH.64 URZ, [UR8+0x8], UR4 ;  /* 0x00000804083f75b2 */ /* 0x0000e20008000100 */
[----:B------:R0:W4:Y:S01]  /*0280*/  SYNCS.EXCH.64 URZ, [UR8+0x130], UR6 ;  /* 0x00013006083f75b2 */ /* 0x0001220008000100 */
[----:B------:R0:W0:Y:S01]  /*0290*/  SYNCS.EXCH.64 URZ, [UR8+0x10], UR4 ;  /* 0x00001004083f75b2 */ /* 0x0000220008000100 */
        /* <DEDUP_REMOVED lines=69> */
[----:B-1234-:R-:W-:Y:S01]  /*06f0*/  NOP ;  /* 0x0000000000007918 */ /* 0x01efe20000000000 */
.L_x_3:
[----:B0-----:R-:W-:Y:S05]  /*0700*/  BSYNC B0 ;  /* 0x0000000000007941 */ /* 0x001fea0003800000 */
.L_x_2:
[----:B------:R-:W0:Y:S01]  /*0710*/  SHFL.IDX PT, R0, R0, RZ, 0x1f ;  /* 0x00001fff00007589 */ /* 0x000e2200000e0000 */
[----:B------:R-:W1:Y:S01]  /*0720*/  LDC R4, c[0x0][0x65c] ;  /* 0x00019700ff047b82 */ /* 0x000e620000000800 */
[----:B------:R-:W-:Y:S02]  /*0730*/  ELECT P0, URZ, PT ;  /* 0x00000000003f782f */ /* 0x000fe40003800000 */
[----:B------:R-:W-:Y:S01]  /*0740*/  ISETP.NE.AND P2, PT, R7, RZ, PT ;  /* 0x000000ff0700720c */ /* 0x000fe20003f45270 */
[----:B------:R-:W2:Y:S01]  /*0750*/  S2R R8, SR_CTAID.Y ;  /* 0x0000000000087919 */ /* 0x000ea20000002600 */
[----:B------:R-:W-:Y:S01]  /*0760*/  UMOV UR4, 0x20 ;  /* 0x0000002000047882 */ /* 0x000fe20000000000 */
[----:B------:R-:W-:Y:S01]  /*0770*/  NOP ;  /* 0x0000000000007918 */ /* 0x000fe20000000000 */
[----:B------:R-:W-:Y:S01]  /*0780*/  NOP ;  /* 0x0000000000007918 */ /* 0x000fe20000000000 */
[----:B------:R-:W3:Y:S01]  /*0790*/  S2R R6, SR_CTAID.X ;  /* 0x0000000000067919 */ /* 0x000ee20000002500 */
[----:B0-----:R-:W-:-:S02]  /*07a0*/  ISETP.NE.OR P0, PT, R0, RZ, !P0 ;  /* 0x000000ff0000720c */ /* 0x001fc40004705670 */
[----:B-1----:R-:W-:Y:S02]  /*07b0*/  ISETP.NE.AND P4, PT, R4, 0x1, PT ;  /* 0x000000010400780c */ /* 0x002fe40003f85270 */
[----:B------:R-:W-:-:S04]  /*07c0*/  SHF.R.S32.HI R4, RZ, 0x1f, R3 ;  /* 0x0000001fff047819 */ /* 0x000fc80000011403 */
[----:B------:R-:W-:-:S04]  /*07d0*/  LEA.HI R4, R4, R3, RZ, 0x2 ;  /* 0x0000000304047211 */ /* 0x000fc800078f10ff */
[----:B------:R-:W-:Y:S01]  /*07e0*/  LOP3.LUT R4, R4, 0xfffffffc, RZ, 0xc0, !PT ;  /* 0xfffffffc04047812 */ /* 0x000fe200078ec0ff */
[----:B------:R-:W-:Y:S01]  /*07f0*/  VOTEU.ALL UP0, P0 ;  /* 0x00000000003f7886 */ /* 0x000fe20000000000 */
[----:B------:R-:W-:Y:S01]  /*0800*/  VOTEU.ALL UP1, P0 ;  /* 0x00000000003f7886 */ /* 0x000fe20000020000 */
[----:B------:R-:W3:Y:S01]  /*0810*/  @P4 LDC R9, c[0x0][0x10] ;  /* 0x00000400ff094b82 */ /* 0x000ee20000000800 */
[----:B------:R-:W-:Y:S02]  /*0820*/  @P4 IMAD.MOV.U32 R5, RZ, RZ, RZ ;  /* 0x000000ffff054224 */ /* 0x000fe400078e00ff */
[----:B------:R-:W-:Y:S01]  /*0830*/  IMAD.IADD R3, R3, 0x1, -R4 ;  /* 0x0000000103037824 */ /* 0x000fe200078e0a04 */
[----:B------:R-:W-:Y:S01]  /*0840*/  @!UP0 UMOV UR6, 0x400 ;  /* 0x0000040000068882 */ /* 0x000fe20000000000 */
[----:B------:R-:W-:-:S04]  /*0850*/  @!UP0 UIADD3 UR4, -UR4, 0x100000, URZ ;  /* 0x0010000004048890 */ /* 0x000fc8000fffe13f */
[----:B------:R-:W-:Y:S02]  /*0860*/  @!UP0 USHF.L.U32 UR5, UR4, 0xb, URZ ;  /* 0x0000000b04058899 */ /* 0x000fe4000800063f */
[----:B------:R-:W-:Y:S01]  /*0870*/  @!UP0 USHF.L.U32 UR4, UR4, 0x1, URZ ;  /* 0x0000000104048899 */ /* 0x000fe2000800063f */
[----:B--2---:R-:W-:Y:S01]  /*0880*/  @P4 IMAD.MOV.U32 R4, RZ, RZ, R8 ;  /* 0x000000ffff044224 */ /* 0x004fe200078e0008 */
[----:B------:R-:W0:Y:S01]  /*0890*/  @!UP0 S2UR UR7, SR_CgaCtaId ;  /* 0x00000000000789c3 */ /* 0x000e220000008800 */
[----:B------:R-:W-:-:S07]  /*08a0*/  @P4 IMAD.MOV.U32 R13, RZ, RZ, RZ ;  /* 0x000000ffff0d4224 */ /* 0x000fce00078e00ff */
[----:B------:R-:W1:Y:S01]  /*08b0*/  @!P4 LDC R11, c[0x0][0xc] ;  /* 0x00000300ff0bcb82 */ /* 0x000e620000000800 */
[----:B---3--:R-:W-:-:S04]  /*08c0*/  @P4 IMAD.WIDE.U32 R4, R6, R9, R4 ;  /* 0x0000000906044225 */ /* 0x008fc800078e0004 */
[----:B------:R-:W-:Y:S02]  /*08d0*/  VIADD R9, R7, 0xffffffff ;  /* 0xffffffff07097836 */ /* 0x000fe40000000000 */
[----:B------:R-:W-:Y:S01]  /*08e0*/  @P4 IMAD.MOV.U32 R0, RZ, RZ, R4 ;  /* 0x000000ffff004224 */ /* 0x000fe200078e0004 */
[----:B0-----:R-:W-:Y:S02]  /*08f0*/  @!UP0 ULEA UR6, UR7, UR6, 0x18 ;  /* 0x0000000607068291 */ /* 0x001fe4000f8ec03f */
[----:B------:R-:W-:Y:S01]  /*0900*/  ISETP.GE.U32.AND P1, PT, R9, 0x2, PT ;  /* 0x000000020900780c */ /* 0x000fe20003f26070 */
[----:B------:R-:W-:Y:S01]  /*0910*/  VOTEU.ALL UP0, P0 ;  /* 0x00000000003f7886 */ /* 0x000fe20000000000 */
[----:B------:R-:W-:Y:S01]  /*0920*/  ISETP.NE.AND P0, PT, R3, 0x3, PT ;  /* 0x000000030300780c */ /* 0x000fe20003f05270 */
[----:B------:R-:W-:-:S03]  /*0930*/  @P4 IMAD.IADD R5, R5, 0x1, R13 ;  /* 0x0000000105054824 */ /* 0x000fc600078e020d */
[----:B------:R-:W-:-:S04]  /*0940*/  ISETP.EQ.OR P0, PT, R3, RZ, !P0 ;  /* 0x000000ff0300720c */ /* 0x000fc80004702670 */
[----:B------:R-:W-:Y:S01]  /*0950*/  ISETP.EQ.AND P0, PT, R7, RZ, P0 ;  /* 0x000000ff0700720c */ /* 0x000fe20000702270 */
[----:B------:R-:W-:Y:S01]  /*0960*/  IMAD.MOV.U32 R7, RZ, RZ, RZ ;  /* 0x000000ffff077224 */ /* 0x000fe200078e00ff */
[----:B------:R-:W0:Y:S02]  /*0970*/  FENCE.VIEW.ASYNC.S ;  /* 0x00000000000073c6 */ /* 0x000e240000000000 */
[----:B0-----:R0:W2:Y:S01]  /*0980*/  @!UP0 SYNCS.EXCH.64 URZ, [UR6+0x260], UR4 ;  /* 0x00026004063f85b2 */ /* 0x0010a20008000100 */
[----:B------:R-:W-:Y:S01]  /*0990*/  SEL R4, RZ, 0x1, !P0 ;  /* 0x00000001ff047807 */ /* 0x000fe20004000000 */
[----:B-1----:R-:W-:-:S03]  /*09a0*/  @!P4 IMAD.WIDE.U32 R10, R11, R8, R6 ;  /* 0x000000080b0ac225 */ /* 0x002fc600078e0006 */
[----:B------:R-:W-:Y:S01]  /*09b0*/  SEL R4, R4, 0x2, P1 ;  /* 0x0000000204047807 */ /* 0x000fe20000800000 */
[----:B------:R-:W-:Y:S02]  /*09c0*/  @!P4 IMAD.MOV.U32 R0, RZ, RZ, R10 ;  /* 0x000000ffff00c224 */ /* 0x000fe400078e000a */
[----:B------:R-:W-:Y:S01]  /*09d0*/  @!P4 IMAD.MOV.U32 R5, RZ, RZ, R11 ;  /* 0x000000ffff05c224 */ /* 0x000fe200078e000b */
[----:B------:R0:W2:Y:S01]  /*09e0*/  @!UP1 SYNCS.EXCH.64 URZ, [UR6+0x268], UR4 ;  /* 0x00026804063f95b2 */ /* 0x0000a20008000100 */
[----:B------:R-:W-:Y:S01]  /*09f0*/  NOP ;  /* 0x0000000000007918 */ /* 0x000fe20000000000 */
[----:B--2---:R-:W-:Y:S06]  /*0a00*/  BAR.SYNC.DEFER_BLOCKING 0x0 ;  /* 0x0000000000007b1d */ /* 0x004fec0000010000 */
[----:B------:R-:W-:Y:S05]  /*0a10*/  @!P2 BRA `(.L_x_4) ;  /* 0x0000004c0008a947 */ /* 0x000fea0003800000 */
[----:B------:R-:W-:-:S13]  /*0a20*/  ISETP.GT.U32.AND P0, PT, R9, 0x1, PT ;  /* 0x000000010900780c */ /* 0x000fda0003f04070 */
[----:B0-----:R-:W-:Y:S05]  /*0a30*/  @P0 EXIT ;  /* 0x000000000000094d */ /* 0x001fea0003800000 */
[----:B------:R-:W-:Y:S01]  /*0a40*/  ULDC.64 UR4, c[0x0][0x650] ;  /* 0x0001940000047ab9 */ /* 0x000fe20000000a00 */
[----:B------:R-:W-:Y:S01]  /*0a50*/  PRMT R9, RZ, 0x7610, R9 ;  /* 0x00007610ff097816 */ /* 0x000fe20000000009 */
[----:B------:R-:W-:Y:S01]  /*0a60*/  IMAD.MOV.U32 R16, RZ, RZ, -0x1 ;  /* 0xffffffffff107424 */ /* 0x000fe200078e00ff */
[----:B------:R-:W-:Y:S01]  /*0a70*/  ISETP.GE.U32.AND P0, PT, R0, UR4, PT ;  /* 0x0000000400007c0c */ /* 0x000fe2000bf06070 */
[----:B------:R-:W-:Y:S02]  /*0a80*/  IMAD.MOV.U32 R12, RZ, RZ, -0x1 ;  /* 0xffffffffff0c7424 */ /* 0x000fe400078e00ff */
[----:B------:R-:W-:Y:S01]  /*0a90*/  IMAD.MOV.U32 R69, RZ, RZ, -0x1 ;  /* 0xffffffffff457424 */ /* 0x000fe200078e00ff */
[----:B------:R-:W-:-:S13]  /*0aa0*/  ISETP.GE.U32.AND.EX P0, PT, R5, UR5, PT, P0 ;  /* 0x0000000505007c0c */ /* 0x000fda000bf06100 */
[----:B------:R-:W-:Y:S05]  /*0ab0*/  @P0 BRA `(.L_x_5) ;  /* 0x0000000400600947 */ /* 0x000fea0003800000 */
[----:B------:R-:W0:Y:S01]  /*0ac0*/  LDC.64 R16, c[0x0][0x628] ;  /* 0x00018a00ff107b82 */ /* 0x000e220000000a00 */
[----:B------:R-:W-:Y:S02]  /*0ad0*/  IMAD.MOV.U32 R10, RZ, RZ, R0 ;  /* 0x000000ffff0a7224 */ /* 0x000fe400078e0000 */
[----:B------:R-:W-:-:S05]  /*0ae0*/  IMAD.MOV.U32 R11, RZ, RZ, R5 ;  /* 0x000000ffff0b7224 */ /* 0x000fca00078e0005 */
[----:B------:R-:W1:Y:S08]  /*0af0*/  LDC R18, c[0x0][0x630] ;  /* 0x00018c00ff127b82 */ /* 0x000e700000000800 */
[----:B------:R-:W2:Y:S01]  /*0b00*/  LDC.64 R20, c[0x0][0x620] ;  /* 0x00018800ff147b82 */ /* 0x000ea20000000a00 */
[----:B0-----:R-:W-:-:S04]  /*0b10*/  ISETP.NE.U32.AND P0, PT, R16, RZ, PT ;  /* 0x000000ff1000720c */ /* 0x001fc80003f05070 */
[----:B------:R-:W-:-:S13]  /*0b20*/  ISETP.NE.AND.EX P0, PT, R17, RZ, PT, P0 ;  /* 0x000000ff1100720c */ /* 0x000fda0003f05300 */
[----:B-12---:R-:W-:Y:S05]  /*0b30*/  @!P0 BRA `(.L_x_6) ;  /* 0x0000000000288947 */ /* 0x006fea0003800000 */
[----:B------:R-:W0:Y:S02]  /*0b40*/  LDC R3, c[0x0][0x634] ;  /* 0x00018d00ff037b82 */ /* 0x000e240000000800 */
[----:B0-----:R-:W-:-:S05]  /*0b50*/  IADD3 R3, P0, R0, R3, RZ ;  /* 0x0000000300037210 */ /* 0x001fca0007f1e0ff */
[----:B------:R-:W-:-:S04]  /*0b60*/  IMAD.X R9, RZ, RZ, R5, P0 ;  /* 0x000000ffff097224 */ /* 0x000fc800000e0605 */
[----:B------:R-:W-:-:S04]  /*0b70*/  IMAD.WIDE.U32 R10, R9, R16, RZ ;  /* 0x00000010090a7225 */ /* 0x000fc800078e00ff */
[----:B------:R-:W-:-:S04]  /*0b80*/  IMAD.WIDE.U32 R12, P0, R3, R17, R10 ;  /* 0x00000011030c7225 */ /* 0x000fc8000780000a */
[----:B------:R-:W-:-:S04]  /*0b90*/  IMAD.WIDE.U32 R10, R3, R16, RZ ;  /* 0x00000010030a7225 */ /* 0x000fc800078e00ff */
[----:B------:R-:W-:Y:S01]  /*0ba0*/  IMAD.X R15, RZ, RZ, RZ, P0 ;  /* 0x000000ffff0f7224 */ /* 0x000fe200000e06ff */
[----:B------:R-:W-:Y:S01]  /*0bb0*/  IADD3 RZ, P0, R11, R12, RZ ;  /* 0x0000000c0bff7210 */ /* 0x000fe20007f1e0ff */
[----:B------:R-:W-:-:S04]  /*0bc0*/  IMAD.MOV.U32 R14, RZ, RZ, R13 ;  /* 0x000000ffff0e7224 */ /* 0x000fc800078e000d */
[----:B------:R-:W-:-:S08]  /*0bd0*/  IMAD.WIDE.U32.X R10, R9, R17, R14, P0 ;  /* 0x00000011090a7225 */ /* 0x000fd000000e040e */
.L_x_6:
[-CC-:B------:R-:W-:Y:S01]  /*0be0*/  SHF.R.U64 R69, R10, R18.reuse, R11.reuse ;  /* 0x000000120a457219 */ /* 0x180fe2000000120b */
[----:B------:R-:W0:Y:S01]  /*0bf0*/  LDC.64 R22, c[0x0][0x640] ;  /* 0x00019000ff167b82 */ /* 0x000e220000000a00 */
[----:B------:R-:W-:Y:S01]  /*0c00*/  SHF.R.U32.HI R7, RZ, R18, R11 ;  /* 0x00000012ff077219 */ /* 0x000fe2000001160b */
[----:B------:R-:W-:Y:S01]  /*0c10*/  ULDC UR4, c[0x0][0x150] ;  /* 0x0000540000047ab9 */ /* 0x000fe20000000800 */
[----:B------:R-:W-:Y:S01]  /*0c20*/  IADD3 R9, P0, RZ, -R69, RZ ;  /* 0x80000045ff097210 */ /* 0x000fe20007f1e0ff */
[----:B------:R-:W-:Y:S01]  /*0c30*/  IMAD.MOV.U32 R10, RZ, RZ, R0 ;  /* 0x000000ffff0a7224 */ /* 0x000fe200078e0000 */
[----:B------:R-:W-:Y:S01]  /*0c40*/  I2FP.F32.U32 R3, R6 ;  /* 0x0000000600037245 */ /* 0x000fe20000201000 */
[----:B------:R-:W-:Y:S02]  /*0c50*/  IMAD.MOV.U32 R11, RZ, RZ, R5 ;  /* 0x000000ffff0b7224 */ /* 0x000fe400078e0005 */
[----:B------:R-:W1:Y:S01]  /*0c60*/  LDC R14, c[0x0][0x618] ;  /* 0x00018600ff0e7b82 */ /* 0x000e620000000800 */
[----:B------:R-:W-:-:S02]  /*0c70*/  IMAD.X R13, RZ, RZ, ~R7, P0 ;  /* 0x000000ffff0d7224 */ /* 0x000fc400000e0e07 */
[----:B------:R-:W-:Y:S01]  /*0c80*/  FMUL R3, R3, UR4 ;  /* 0x0000000403037c20 */ /* 0x000fe20008400000 */
[----:B------:R-:W-:Y:S01]  /*0c90*/  IMAD.WIDE.U32 R10, R9, R20, R10 ;  /* 0x00000014090a7225 */ /* 0x000fe200078e000a */
[----:B------:R-:W-:-:S03]  /*0ca0*/  ULDC UR4, c[0x0][0x154] ;  /* 0x0000550000047ab9 */ /* 0x000fc60000000800 */
[----:B------:R-:W-:Y:S01]  /*0cb0*/  IMAD R12, R13, R20, RZ ;  /* 0x000000140d0c7224 */ /* 0x000fe200078e02ff */
[----:B------:R-:W2:Y:S01]  /*0cc0*/  LDC R7, c[0x0][0x144] ;  /* 0x00005100ff077b82 */ /* 0x000ea20000000800 */
[----:B------:R-:W3:Y:S01]  /*0cd0*/  F2I.U32.TRUNC.NTZ R3, R3 ;  /* 0x0000000300037305 */ /* 0x000ee2000020f000 */
[----:B------:R-:W-:Y:S02]  /*0ce0*/  IMAD.MOV.U32 R13, RZ, RZ, -0x1 ;  /* 0xffffffffff0d7424 */ /* 0x000fe400078e00ff */
[----:B------:R-:W-:-:S04]  /*0cf0*/  IMAD R9, R9, R21, R12 ;  /* 0x0000001509097224 */ /* 0x000fc800078e020c */
[----:B------:R-:W4:Y:S01]  /*0d00*/  LDC R18, c[0x0][0x608] ;  /* 0x00018200ff127b82 */ /* 0x000f220000000800 */
[----:B------:R-:W-:Y:S01]  /*0d10*/  IMAD.IADD R11, R11, 0x1, R9 ;  /* 0x000000010b0b7824 */ /* 0x000fe200078e0209 */
[----:B0-----:R-:W-:Y:S02]  /*0d20*/  ISETP.NE.U32.AND P0, PT, R22, RZ, PT ;  /* 0x000000ff1600720c */ /* 0x001fe40003f05070 */
[----:B------:R-:W-:Y:S02]  /*0d30*/  I2FP.F32.U32 R9, R8 ;  /* 0x0000000800097245 */ /* 0x000fe40000201000 */
[----:B------:R-:W-:Y:S02]  /*0d40*/  ISETP.NE.AND.EX P0, PT, R23, RZ, PT, P0 ;  /* 0x000000ff1700720c */ /* 0x000fe40003f05300 */
[----:B------:R-:W0:Y:S01]  /*0d50*/  LDC R12, c[0x0][0x658] ;  /* 0x00019600ff0c7b82 */ /* 0x000e220000000800 */
[-C--:B-1----:R-:W-:Y:S01]  /*0d60*/  SHF.R.U64 R16, R10, R14.reuse, R11 ;  /* 0x0000000e0a107219 */ /* 0x082fe2000000120b */
[----:B---3--:R-:W-:Y:S01]  /*0d70*/  IMAD.MOV R10, RZ, RZ, -R3 ;  /* 0x000000ffff0a7224 */ /* 0x008fe200078e0a03 */
[----:B------:R-:W-:-:S05]  /*0d80*/  SHF.R.U32.HI R11, RZ, R14, R11 ;  /* 0x0000000eff0b7219 */ /* 0x000fca000001160b */
[----:B------:R-:W1:Y:S01]  /*0d90*/  LDC R17, c[0x0][0x148] ;  /* 0x00005200ff117b82 */ /* 0x000e620000000800 */
[----:B--2---:R-:W-:Y:S02]  /*0da0*/  IMAD R3, R7, R10, R6 ;  /* 0x0000000a07037224 */ /* 0x004fe400078e0206 */
[----:B------:R-:W-:-:S04]  /*0db0*/  FMUL R7, R9, UR4 ;  /* 0x0000000409077c20 */ /* 0x000fc80008400000 */
[----:B------:R2:W3:Y:S01]  /*0dc0*/  F2I.U32.TRUNC.NTZ R15, R7 ;  /* 0x00000007000f7305 */ /* 0x0004e2000020f000 */
[----:B------:R-:W1:Y:S01]  /*0dd0*/  LDC R21, c[0x0][0x600] ;  /* 0x00018000ff157b82 */ /* 0x000e620000000800 */
[-CC-:B----4-:R-:W-:Y:S02]  /*0de0*/  SHF.R.U64 R27, R16, R18.reuse, R11.reuse ;  /* 0x00000012101b7219 */ /* 0x190fe4000000120b */
[----:B------:R-:W-:Y:S01]  /*0df0*/  SHF.R.U32.HI R9, RZ, R18, R11 ;  /* 0x00000012ff097219 */ /* 0x000fe2000001160b */
[----:B------:R-:W-:-:S04]  /*0e00*/  IMAD.MOV.U32 R11, RZ, RZ, 0x1 ;  /* 0x00000001ff0b7424 */ /* 0x000fc800078e00ff */
[----:B------:R-:W4:Y:S01]  /*0e10*/  LDC R20, c[0x0][0x648] ;  /* 0x00019200ff147b82 */ /* 0x000f220000000800 */
[-C--:B0-----:R-:W-:Y:S02]  /*0e20*/  SHF.L.U32 R6, R13, R12.reuse, RZ ;  /* 0x0000000c0d067219 */ /* 0x081fe400000006ff */
[-CC-:B------:R-:W-:Y:S02]  /*0e30*/  SHF.R.U64 R18, R27, R12.reuse, R9.reuse ;  /* 0x0000000c1b127219 */ /* 0x180fe40000001209 */
[----:B------:R-:W-:Y:S02]  /*0e40*/  SHF.R.U32.HI R19, RZ, R12, R9 ;  /* 0x0000000cff137219 */ /* 0x000fe40000011609 */
[----:B------:R-:W-:Y:S01]  /*0e50*/  LOP3.LUT R14, RZ, R6, RZ, 0x33, !PT ;  /* 0x00000006ff0e7212 */ /* 0x000fe200078e33ff */
[----:B------:R-:W0:Y:S01]  /*0e60*/  LDC R25, c[0x0][0x638] ;  /* 0x00018e00ff197b82 */ /* 0x000e220000000800 */
[----:B------:R-:W-:Y:S01]  /*0e70*/  SHF.L.U32 R9, R11, R12, RZ ;  /* 0x0000000c0b097219 */ /* 0x000fe200000006ff */
[----:B------:R-:W-:-:S02]  /*0e80*/  IMAD.MOV.U32 R6, RZ, RZ, R18 ;  /* 0x000000ffff067224 */ /* 0x000fc400078e0012 */
[----:B--2---:R-:W-:-:S04]  /*0e90*/  IMAD.MOV.U32 R7, RZ, RZ, R19 ;  /* 0x000000ffff077224 */ /* 0x004fc800078e0013 */
[----:B------:R-:W2:Y:S01]  /*0ea0*/  LDC R24, c[0x0][0x610] ;  /* 0x00018400ff187b82 */ /* 0x000ea20000000800 */
[----:B---3--:R-:W-:Y:S05]  /*0eb0*/  @!P0 BRA `(.L_x_7) ;  /* 0x0000000000288947 */ /* 0x008fea0003800000 */
[----:B------:R-:W3:Y:S02]  /*0ec0*/  LDC R13, c[0x0][0x64c] ;  /* 0x00019300ff0d7b82 */ /* 0x000ee40000000800 */
[----:B---3--:R-:W-:-:S05]  /*0ed0*/  IADD3 R13, P0, R18, R13, RZ ;  /* 0x0000000d120d7210 */ /* 0x008fca0007f1e0ff */
        /* <DEDUP_REMOVED lines=8> */
.L_x_7:
[----:B----4-:R-:W-:Y:S01]  /*0f60*/  SHF.R.U64 R6, R6, R20, R7 ;  /* 0x0000001406067219 */ /* 0x010fe20000001207 */
[----:B-1----:R-:W-:Y:S01]  /*0f70*/  VIADD R7, R21, 0xffffffff ;  /* 0xffffffff15077836 */ /* 0x002fe20000000000 */
[----:B------:R-:W-:Y:S01]  /*0f80*/  LOP3.LUT R14, R27, R14, RZ, 0xc0, !PT ;  /* 0x0000000e1b0e7212 */ /* 0x000fe200078ec0ff */
[----:B------:R-:W-:Y:S02]  /*0f90*/  IMAD.MOV R15, RZ, RZ, -R15 ;  /* 0x000000ffff0f7224 */ /* 0x000fe400078e0a0f */
[----:B------:R-:W-:Y:S01]  /*0fa0*/  IMAD.MOV R10, RZ, RZ, -R6 ;  /* 0x000000ffff0a7224 */ /* 0x000fe200078e0a06 */
[----:B------:R-:W-:Y:S01]  /*0fb0*/  LOP3.LUT R7, R16, R7, RZ, 0xc0, !PT ;  /* 0x0000000710077212 */ /* 0x000fe200078ec0ff */
[----:B------:R-:W-:Y:S02]  /*0fc0*/  IMAD R14, R9, R6, R14 ;  /* 0x00000006090e7224 */ /* 0x000fe400078e020e */
[----:B------:R-:W-:Y:S02]  /*0fd0*/  @P4 IMAD R3, R17, R15, R8 ;  /* 0x0000000f11034224 */ /* 0x000fe400078e0208 */
[----:B0-----:R-:W-:-:S02]  /*0fe0*/  IMAD R6, R10, R25, R18 ;  /* 0x000000190a067224 */ /* 0x001fc400078e0212 */
[----:B--2---:R-:W-:Y:S02]  /*0ff0*/  IMAD R3, R14, R24, R3 ;  /* 0x000000180e037224 */ /* 0x004fe400078e0203 */
[----:B------:R-:W-:Y:S02]  /*1000*/  IMAD R6, R6, R21, R7 ;  /* 0x0000001506067224 */ /* 0x000fe400078e0207 */
[----:B------:R-:W-:-:S03]  /*1010*/  IMAD.MOV.U32 R9, RZ, RZ, 0x1 ;  /* 0x00000001ff097424 */ /* 0x000fc600078e00ff */
[----:B------:R-:W-:Y:S02]  /*1020*/  SEL R12, R6, R3, !P4 ;  /* 0x00000003060c7207 */ /* 0x000fe40006000000 */
[----:B------:R-:W-:-:S07]  /*1030*/  SEL R16, R3, R6, !P4 ;  /* 0x0000000603107207 */ /* 0x000fce0006000000 */
.L_x_5:
[----:B------:R-:W-:-:S08]  /*1040*/  NOP ;  /* 0x0000000000007918 */ /* 0x000fd00000000000 */
[----:B------:R-:W0:Y:S02]  /*1050*/  USETMAXREG.TRY_ALLOC.CTAPOOL UP0, 0xe8 ;  /* 0x000000e8000079c8 */ /* 0x000e240008000600 */
[----:B0-----:R-:W-:-:S13]  /*1060*/  PLOP3.LUT P0, PT, PT, PT, UP0, 0x80, 0x0 ;  /* 0x000000000000781c */ /* 0x001fda0003f0f008 */
[----:B------:R-:W-:Y:S05]  /*1070*/  @!P0 BRA `(.L_x_5) ;  /* 0xfffffffc00f08947 */ /* 0x000fea000383ffff */
[----:B------:R-:W-:Y:S01]  /*1080*/  ULDC.64 UR4, c[0x0][0x598] ;  /* 0x0001660000047ab9 */ /* 0x000fe20000000a00 */
[----:B------:R-:W-:Y:S01]  /*1090*/  ULDC.64 UR18, c[0x0][0x208] ;  /* 0x0000820000127ab9 */ /* 0x000fe20000000a00 */
[----:B------:R-:W-:-:S04]  /*10a0*/  ISETP.NE.U32.AND P0, PT, RZ, UR4, PT ;  /* 0x00000004ff007c0c */ /* 0x000fc8000bf05070 */
[----:B------:R-:W-:-:S13]  /*10b0*/  ISETP.NE.AND.EX P0, PT, RZ, UR5, PT, P0 ;  /* 0x00000005ff007c0c */ /* 0x000fda000bf05300 */
[----:B------:R-:W-:Y:S05]  /*10c0*/  @!P0 BRA `(.L_x_8) ;  /* 0x00000000001c8947 */ /* 0x000fea0003800000 */
[----:B------:R-:W0:Y:S02]  /*10d0*/  LDC.64 R6, c[0x0][0x598] ;  /* 0x00016600ff067b82 */ /* 0x000e240000000a00 */
[----:B0-----:R-:W2:Y:S02]  /*10e0*/  LDG.E.64 R6, desc[UR18][R6.64] ;  /* 0x0000001206067981 */ /* 0x001ea4000c1e1b00 */
[----:B--2---:R-:W-:-:S04]  /*10f0*/  ISETP.NE.U32.AND P0, PT, R6, RZ, PT ;  /* 0x000000ff0600720c */ /* 0x004fc80003f05070 */
[----:B------:R-:W-:-:S13]  /*1100*/  ISETP.NE.AND.EX P0, PT, R7, RZ, PT, P0 ;  /* 0x000000ff0700720c */ /* 0x000fda0003f05300 */
[----:B------:R-:W-:Y:S05]  /*1110*/  @!P0 BRA `(.L_x_8) ;  /* 0x0000000000088947 */ /* 0x000fea0003800000 */
[----:B------:R0:W5:Y:S01]  /*1120*/  LD.E R3, desc[UR18][R6.64] ;  /* 0x0000001206037980 */ /* 0x000162000c101900 */
[----:B------:R-:W-:Y:S05]  /*1130*/  BRA `(.L_x_9) ;  /* 0x0000000000207947 */ /* 0x000fea0003800000 */
.L_x_8:
[----:B------:R-:W-:Y:S02]  /*1140*/  ULDC.64 UR4, c[0x0][0x588] ;  /* 0x0001620000047ab9 */ /* 0x000fe40000000a00 */
[----:B------:R-:W-:-:S04]  /*1150*/  ISETP.NE.U32.AND P0, PT, RZ, UR4, PT ;  /* 0x00000004ff007c0c */ /* 0x000fc8000bf05070 */
[----:B------:R-:W-:-:S13]  /*1160*/  ISETP.NE.AND.EX P0, PT, RZ, UR5, PT, P0 ;  /* 0x00000005ff007c0c */ /* 0x000fda000bf05300 */
[----:B------:R-:W-:Y:S05]  /*1170*/  @!P0 BRA `(.L_x_10) ;  /* 0x00000000000c8947 */ /* 0x000fea0003800000 */
[----:B------:R-:W0:Y:S02]  /*1180*/  LDC.64 R6, c[0x0][0x588] ;  /* 0x00016200ff067b82 */ /* 0x000e240000000a00 */
[----:B0-----:R1:W5:Y:S01]  /*1190*/  LDG.E R3, desc[UR18][R6.64] ;  /* 0x0000001206037981 */ /* 0x001362000c1e1900 */
[----:B------:R-:W-:Y:S05]  /*11a0*/  BRA `(.L_x_9) ;  /* 0x0000000000047947 */ /* 0x000fea0003800000 */
.L_x_10:
[----:B------:R-:W2:Y:S02]  /*11b0*/  LDC R3, c[0x0][0x580] ;  /* 0x00016000ff037b82 */ /* 0x000ea40000000800 */
.L_x_9:
[----:B------:R-:W-:Y:S02]  /*11c0*/  ULDC.64 UR4, c[0x0][0x5a0] ;  /* 0x0001680000047ab9 */ /* 0x000fe40000000a00 */
[----:B------:R-:W-:-:S04]  /*11d0*/  ISETP.NE.U32.AND P0, PT, RZ, UR4, PT ;  /* 0x00000004ff007c0c */ /* 0x000fc8000bf05070 */
[----:B------:R-:W-:-:S13]  /*11e0*/  ISETP.NE.AND.EX P0, PT, RZ, UR5, PT, P0 ;  /* 0x00000005ff007c0c */ /* 0x000fda000bf05300 */
[----:B------:R-:W-:Y:S05]  /*11f0*/  @!P0 BRA `(.L_x_11) ;  /* 0x00000000001c8947 */ /* 0x000fea0003800000 */
[----:B01----:R-:W0:Y:S02]  /*1200*/  LDC.64 R6, c[0x0][0x5a0] ;  /* 0x00016800ff067b82 */ /* 0x003e240000000a00 */
[----:B0-----:R-:W3:Y:S02]  /*1210*/  LDG.E.64 R6, desc[UR18][R6.64] ;  /* 0x0000001206067981 */ /* 0x001ee4000c1e1b00 */
[----:B---3--:R-:W-:-:S04]  /*1220*/  ISETP.NE.U32.AND P0, PT, R6, RZ, PT ;  /* 0x000000ff0600720c */ /* 0x008fc80003f05070 */
[----:B------:R-:W-:-:S13]  /*1230*/  ISETP.NE.AND.EX P0, PT, R7, RZ, PT, P0 ;  /* 0x000000ff0700720c */ /* 0x000fda0003f05300 */
[----:B------:R-:W-:Y:S05]  /*1240*/  @!P0 BRA `(.L_x_11) ;  /* 0x0000000000088947 */ /* 0x000fea0003800000 */
[----:B------:R0:W5:Y:S01]  /*1250*/  LD.E R10, desc[UR18][R6.64] ;  /* 0x00000012060a7980 */ /* 0x000162000c101900 */
[----:B------:R-:W-:Y:S05]  /*1260*/  BRA `(.L_x_12) ;  /* 0x0000000000207947 */ /* 0x000fea0003800000 */
.L_x_11:
[----:B------:R-:W-:Y:S02]  /*1270*/  ULDC.64 UR4, c[0x0][0x590] ;  /* 0x0001640000047ab9 */ /* 0x000fe40000000a00 */
[----:B------:R-:W-:-:S04]  /*1280*/  ISETP.NE.U32.AND P0, PT, RZ, UR4, PT ;  /* 0x00000004ff007c0c */ /* 0x000fc8000bf05070 */
[----:B------:R-:W-:-:S13]  /*1290*/  ISETP.NE.AND.EX P0, PT, RZ, UR5, PT, P0 ;  /* 0x00000005ff007c0c */ /* 0x000fda000bf05300 */
[----:B------:R-:W-:Y:S05]  /*12a0*/  @!P0 BRA `(.L_x_13) ;  /* 0x00000000000c8947 */ /* 0x000fea0003800000 */
[----:B------:R-:W3:Y:S02]  /*12b0*/  LDC.64 R10, c[0x0][0x590] ;  /* 0x00016400ff0a7b82 */ /* 0x000ee40000000a00 */
[----:B---3--:R3:W5:Y:S01]  /*12c0*/  LDG.E R10, desc[UR18][R10.64] ;  /* 0x000000120a0a7981 */ /* 0x008762000c1e1900 */
[----:B------:R-:W-:Y:S05]  /*12d0*/  BRA `(.L_x_12) ;  /* 0x0000000000047947 */ /* 0x000fea0003800000 */
.L_x_13:
[----:B------:R-:W4:Y:S02]  /*12e0*/  LDC R10, c[0x0][0x584] ;  /* 0x00016100ff0a7b82 */ /* 0x000f240000000800 */
.L_x_12:
[----:B------:R-:W-:-:S13]  /*12f0*/  LOP3.LUT P0, RZ, R9, 0xff, RZ, 0xc0, !PT ;  /* 0x000000ff09ff7812 */ /* 0x000fda000780c0ff */
[----:B------:R-:W-:Y:S05]  /*1300*/  @!P0 EXIT ;  /* 0x000000000000894d */ /* 0x000fea0003800000 */
[----:B------:R-:W-:Y:S01]  /*1310*/  ULDC UR4, c[0x0][0x28c] ;  /* 0x0000a30000047ab9 */ /* 0x000fe20000000800 */
[----:B------:R-:W-:Y:S01]  /*1320*/  LOP3.LUT R80, R4, 0x1, RZ, 0xfc, !PT ;  /* 0x0000000104507812 */ /* 0x000fe200078efcff */
[----:B------:R-:W-:-:S04]  /*1330*/  UIADD3 UR4, UR4, 0x1f, URZ ;  /* 0x0000001f04047890 */ /* 0x000fc8000fffe03f */
[----:B------:R-:W-:-:S04]  /*1340*/  USHF.R.S32.HI UR5, URZ, 0x1f, UR4 ;  /* 0x0000001f3f057899 */ /* 0x000fc80008011404 */
[----:B------:R-:W-:-:S03]  /*1350*/  ULEA.HI UR5, UR5, UR4, URZ, 0x5 ;  /* 0x0000000405057291 */ /* 0x000fc6000f8f283f */
[----:B------:R-:W-:Y:S01]  /*1360*/  UMOV UR4, URZ ;  /* 0x0000003f00047c82 */ /* 0x000fe20008000000 */
[----:B------:R-:W-:-:S03]  /*1370*/  USHF.R.S32.HI UR9, URZ, 0x5, UR5 ;  /* 0x000000053f097899 */ /* 0x000fc60008011405 */
[----:B------:R-:W-:-:S09]  /*1380*/  UMOV UR5, URZ ;  /* 0x0000003f00057c82 */ /* 0x000fd20008000000 */
.L_x_102:
[----:B01----:R-:W-:Y:S01]  /*1390*/  LOP3.LUT R6, R2, 0x80, RZ, 0xc0, !PT ;  /* 0x0000008002067812 */ /* 0x003fe200078ec0ff */
[----:B------:R-:W0:Y:S01]  /*13a0*/  S2UR UR13, SR_CgaCtaId ;  /* 0x00000000000d79c3 */ /* 0x000e220000008800 */
[----:B------:R-:W-:Y:S01]  /*13b0*/  UMOV UR12, 0x400 ;  /* 0x00000400000c7882 */ /* 0x000fe20000000000 */
[----:B------:R-:W-:Y:S01]  /*13c0*/  UMOV UR6, URZ ;  /* 0x0000003f00067c82 */ /* 0x000fe20008000000 */
[----:B------:R-:W-:Y:S01]  /*13d0*/  SHF.R.U32.HI R6, RZ, 0x7, R6 ;  /* 0x00000007ff067819 */ /* 0x000fe20000011606 */
[----:B------:R-:W-:Y:S01]  /*13e0*/  UMOV UR7, URZ ;  /* 0x0000003f00077c82 */ /* 0x000fe20008000000 */
[----:B------:R-:W-:Y:S01]  /*13f0*/  UMOV UR16, UR5 ;  /* 0x0000000500107c82 */ /* 0x000fe20008000000 */
[----:B------:R-:W-:Y:S01]  /*1400*/  CS2R R14, SRZ ;  /* 0x00000000000e7805 */ /* 0x000fe2000001ff00 */
[----:B---3--:R-:W-:Y:S01]  /*1410*/  IMAD.MOV.U32 R11, RZ, RZ, RZ ;  /* 0x000000ffff0b7224 */ /* 0x008fe200078e00ff */
[----:B------:R-:W1:Y:S01]  /*1420*/  LDC R7, c[0x0][0x28c] ;  /* 0x0000a300ff077b82 */ /* 0x000e620000000800 */
[----:B------:R-:W3:Y:S01]  /*1430*/  SHFL.IDX PT, R6, R6, RZ, 0x1f ;  /* 0x00001fff06067589 */ /* 0x000ee200000e0000 */
[----:B------:R-:W-:-:S02]  /*1440*/  CS2R R18, SRZ ;  /* 0x0000000000127805 */ /* 0x000fc4000001ff00 */
[----:B------:R-:W-:Y:S02]  /*1450*/  CS2R R20, SRZ ;  /* 0x0000000000147805 */ /* 0x000fe4000001ff00 */
[----:B------:R-:W-:Y:S02]  /*1460*/  CS2R R22, SRZ ;  /* 0x0000000000167805 */ /* 0x000fe4000001ff00 */
[----:B------:R-:W-:Y:S02]  /*1470*/  CS2R R56, SRZ ;  /* 0x0000000000387805 */ /* 0x000fe4000001ff00 */
[----:B------:R-:W-:Y:S02]  /*1480*/  CS2R R58, SRZ ;  /* 0x00000000003a7805 */ /* 0x000fe4000001ff00 */
[----:B------:R-:W-:Y:S02]  /*1490*/  CS2R R60, SRZ ;  /* 0x00000000003c7805 */ /* 0x000fe4000001ff00 */
[----:B------:R-:W-:-:S02]  /*14a0*/  CS2R R62, SRZ ;  /* 0x00000000003e7805 */ /* 0x000fc4000001ff00 */
[----:B------:R-:W-:Y:S02]  /*14b0*/  CS2R R64, SRZ ;  /* 0x0000000000407805 */ /* 0x000fe4000001ff00 */
[----:B------:R-:W-:Y:S01]  /*14c0*/  CS2R R66, SRZ ;  /* 0x0000000000427805 */ /* 0x000fe2000001ff00 */
[----:B------:R-:W-:Y:S01]  /*14d0*/  IMAD.MOV.U32 R68, RZ, RZ, RZ ;  /* 0x000000ffff447224 */ /* 0x000fe200078e00ff */
[----:B------:R-:W-:Y:S02]  /*14e0*/  CS2R R70, SRZ ;  /* 0x0000000000467805 */ /* 0x000fe4000001ff00 */
[----:B------:R-:W-:Y:S02]  /*14f0*/  CS2R R72, SRZ ;  /* 0x0000000000487805 */ /* 0x000fe4000001ff00 */
[----:B------:R-:W-:Y:S02]  /*1500*/  CS2R R74, SRZ ;  /* 0x00000000004a7805 */ /* 0x000fe4000001ff00 */
[----:B------:R-:W-:-:S02]  /*1510*/  CS2R R76, SRZ ;  /* 0x00000000004c7805 */ /* 0x000fc4000001ff00 */
[----:B------:R-:W-:Y:S01]  /*1520*/  CS2R R78, SRZ ;  /* 0x00000000004e7805 */ /* 0x000fe2000001ff00 */
[----:B------:R-:W-:Y:S01]  /*1530*/  IMAD.U32 R9, RZ, RZ, UR4 ;  /* 0x00000004ff097e24 */ /* 0x000fe2000f8e00ff */
[----:B------:R-:W-:Y:S02]  /*1540*/  CS2R R24, SRZ ;  /* 0x0000000000187805 */ /* 0x000fe4000001ff00 */
[----:B------:R-:W-:Y:S02]  /*1550*/  CS2R R26, SRZ ;  /* 0x00000000001a7805 */ /* 0x000fe4000001ff00 */
[----:B------:R-:W-:Y:S02]  /*1560*/  CS2R R28, SRZ ;  /* 0x00000000001c7805 */ /* 0x000fe4000001ff00 */
[----:B------:R-:W-:Y:S02]  /*1570*/  CS2R R30, SRZ ;  /* 0x00000000001e7805 */ /* 0x000fe4000001ff00 */
[----:B------:R-:W-:-:S02]  /*1580*/  CS2R R32, SRZ ;  /* 0x0000000000207805 */ /* 0x000fc4000001ff00 */
[----:B------:R-:W-:Y:S02]  /*1590*/  CS2R R34, SRZ ;  /* 0x0000000000227805 */ /* 0x000fe4000001ff00 */
[----:B-1----:R-:W-:Y:S02]  /*15a0*/  ISETP.GE.AND P0, PT, R7, 0x1, PT ;  /* 0x000000010700780c */ /* 0x002fe40003f06270 */
[----:B------:R-:W-:Y:S02]  /*15b0*/  CS2R R36, SRZ ;  /* 0x0000000000247805 */ /* 0x000fe4000001ff00 */
[----:B---3--:R-:W-:Y:S02]  /*15c0*/  R2UR UR8, R6 ;  /* 0x00000000060872ca */ /* 0x008fe400000e0000 */
[----:B------:R-:W-:Y:S02]  /*15d0*/  CS2R R38, SRZ ;  /* 0x0000000000267805 */ /* 0x000fe4000001ff00 */
[----:B------:R-:W-:-:S02]  /*15e0*/  CS2R R40, SRZ ;  /* 0x0000000000287805 */ /* 0x000fc4000001ff00 */
[----:B------:R-:W-:Y:S02]  /*15f0*/  CS2R R42, SRZ ;  /* 0x00000000002a7805 */ /* 0x000fe4000001ff00 */
[----:B------:R-:W-:Y:S02]  /*1600*/  CS2R R44, SRZ ;  /* 0x00000000002c7805 */ /* 0x000fe4000001ff00 */
[----:B------:R-:W-:Y:S02]  /*1610*/  CS2R R46, SRZ ;  /* 0x00000000002e7805 */ /* 0x000fe4000001ff00 */
[----:B------:R-:W-:Y:S02]  /*1620*/  CS2R R48, SRZ ;  /* 0x0000000000307805 */ /* 0x000fe4000001ff00 */
[----:B------:R-:W-:Y:S02]  /*1630*/  CS2R R50, SRZ ;  /* 0x0000000000327805 */ /* 0x000fe4000001ff00 */
[----:B------:R-:W-:-:S02]  /*1640*/  CS2R R52, SRZ ;  /* 0x0000000000347805 */ /* 0x000fc4000001ff00 */
[----:B------:R-:W-:Y:S01]  /*1650*/  CS2R R54, SRZ ;  /* 0x0000000000367805 */ /* 0x000fe2000001ff00 */
[----:B------:R-:W-:-:S04]  /*1660*/  ULEA.HI UR10, UR8, UR8, URZ, 0x1 ;  /* 0x00000008080a7291 */ /* 0x000fc8000f8f083f */
[----:B------:R-:W-:Y:S02]  /*1670*/  ULOP3.LUT UR11, UR10, 0x1ffffe, URZ, 0xc0, !UPT ;  /* 0x001ffffe0a0b7892 */ /* 0x000fe4000f8ec03f */
[----:B0-----:R-:W-:Y:S02]  /*1680*/  ULEA UR10, UR13, UR12, 0x18 ;  /* 0x0000000c0d0a7291 */ /* 0x001fe4000f8ec03f */
[----:B------:R-:W-:-:S03]  /*1690*/  UIADD3 UR11, UR8, -UR11, URZ ;  /* 0x8000000b080b7290 */ /* 0x000fc6000fffe03f */
[----:B------:R-:W-:Y:S01]  /*16a0*/  UMOV UR8, URZ ;  /* 0x0000003f00087c82 */ /* 0x000fe20008000000 */
[----:B------:R-:W-:-:S04]  /*16b0*/  ULEA UR11, UR11, UR10, 0xb ;  /* 0x0000000a0b0b7291 */ /* 0x000fc8000f8e583f */
[----:B------:R-:W-:-:S04]  /*16c0*/  UIADD3 UR11, UR11, 0x300, URZ ;  /* 0x000003000b0b7890 */ /* 0x000fc8000fffe03f */
[----:B------:R-:W-:-:S04]  /*16d0*/  USHF.R.U32.HI UR11, URZ, 0x4, UR11 ;  /* 0x000000043f0b7899 */ /* 0x000fc8000801160b */
[----:B------:R-:W-:Y:S01]  /*16e0*/  ULOP3.LUT UR11, UR11, 0x3fff, URZ, 0xc0, !UPT ;  /* 0x00003fff0b0b7892 */ /* 0x000fe2000f8ec03f */
[----:B-----5:R-:W-:Y:S11]  /*16f0*/  @!P0 BRA `(.L_x_14) ;  /* 0x00000004005c8947 */ /* 0x020ff60003800000 */
[----:B------:R-:W-:-:S13]  /*1700*/  ISETP.NE.AND P1, PT, R80, 0x3, PT ;  /* 0x000000035000780c */ /* 0x000fda0003f25270 */
[----:B------:R-:W-:Y:S05]  /*1710*/  @!P1 BRA `(.L_x_15) ;  /* 0x0000000000049947 */ /* 0x000fea0003800000 */
[----:B------:R-:W-:Y:S01]  /*1720*/  BPT.TRAP 0x1 ;  /* 0x000000040000795c */ /* 0x000fe20000300000 */
.L_x_15:
[----:B------:R-:W-:Y:S01]  /*1730*/  ULEA UR6, UR5, UR10, 0x3 ;  /* 0x0000000a05067291 */ /* 0x000fe2000f8e183f */
[----:B------:R-:W-:-:S05]  /*1740*/  IMAD.U32 R6, RZ, RZ, UR4 ;  /* 0x00000004ff067e24 */ /* 0x000fca000f8e00ff */
[----:B------:R-:W-:-:S04]  /*1750*/  SHF.L.U32 R6, R6, 0x1f, RZ ;  /* 0x0000001f06067819 */ /* 0x000fc800000006ff */
[----:B------:R0:W1:Y:S01]  /*1760*/  SYNCS.PHASECHK.TRANS64.TRYWAIT P0, [UR6], R6 ;  /* 0x00000006ff0075a7 */ /* 0x0000620008000146 */
[----:B------:R-:W-:Y:S05]  /*1770*/  @!P1 BRA `(.L_x_16) ;  /* 0x0000000000049947 */ /* 0x000fea0003800000 */
[----:B------:R-:W-:Y:S01]  /*1780*/  BPT.TRAP 0x1 ;  /* 0x000000040000795c */ /* 0x000fe20000300000 */
.L_x_16:
[----:B-1----:R-:W-:Y:S05]  /*1790*/  @P0 BRA `(.L_x_17) ;  /* 0x0000000000080947 */ /* 0x002fea0003800000 */
[----:B------:R-:W1:Y:S02]  /*17a0*/  SYNCS.PHASECHK.TRANS64.TRYWAIT P0, [UR6], R6 ;  /* 0x00000006ff0075a7 */ /* 0x000e640008000146 */
[----:B-1----:R-:W-:Y:S05]  /*17b0*/  @!P0 BRA `(.L_x_18) ;  /* 0x0000006400e48947 */ /* 0x002fea0003800000 */
.L_x_17:
[----:B------:R-:W-:Y:S01]  /*17c0*/  UIADD3 UR6, UR10, 0x25300, URZ ;  /* 0x000253000a067890 */ /* 0x000fe2000fffe03f */
[----:B------:R-:W-:Y:S01]  /*17d0*/  WARPGROUP.ARRIVE ;  /* 0x00000000000079c5 */ /* 0x000fe20000000000 */
[----:B------:R-:W-:Y:S01]  /*17e0*/  ULDC UR7, c[0x0][0x50c] ;  /* 0x0001430000077ab9 */ /* 0x000fe20000000800 */
[----:B------:R-:W-:Y:S01]  /*17f0*/  ULOP3.LUT UR12, UR11, 0x10000, URZ, 0xfc, !UPT ;  /* 0x000100000b0c7892 */ /* 0x000fe2000f8efc3f */
[----:B------:R-:W-:Y:S01]  /*1800*/  CS2R R14, SRZ ;  /* 0x00000000000e7805 */ /* 0x000fe2000001ff00 */
[----:B------:R-:W-:Y:S01]  /*1810*/  UISETP.NE.AND UP0, UPT, UR7, 0x1, UPT ;  /* 0x000000010700788c */ /* 0x000fe2000bf05270 */
[----:B------:R-:W-:Y:S01]  /*1820*/  IMAD.MOV.U32 R11, RZ, RZ, RZ ;  /* 0x000000ffff0b7224 */ /* 0x000fe200078e00ff */
[----:B------:R-:W-:Y:S01]  /*1830*/  USHF.R.U32.HI UR6, URZ, 0x4, UR6 ;  /* 0x000000043f067899 */ /* 0x000fe20008011606 */
[----:B------:R-:W-:Y:S01]  /*1840*/  CS2R R18, SRZ ;  /* 0x0000000000127805 */ /* 0x000fe2000001ff00 */
[----:B------:R-:W-:Y:S01]  /*1850*/  USEL UR7, URZ, 0x1, UP0 ;  /* 0x000000013f077887 */ /* 0x000fe20008000000 */
[----:B------:R-:W-:Y:S01]  /*1860*/  CS2R R20, SRZ ;  /* 0x0000000000147805 */ /* 0x000fe2000001ff00 */
[----:B------:R-:W-:Y:S01]  /*1870*/  ULOP3.LUT UR6, UR6, 0x3fff, URZ, 0xc0, !UPT ;  /* 0x00003fff06067892 */ /* 0x000fe2000f8ec03f */
[----:B------:R-:W-:Y:S01]  /*1880*/  CS2R R22, SRZ ;  /* 0x0000000000167805 */ /* 0x000fe2000001ff00 */
[----:B------:R-:W-:Y:S01]  /*1890*/  ULEA UR12, UR5, UR12, 0x8 ;  /* 0x0000000c050c7291 */ /* 0x000fe2000f8e403f */
[----:B------:R-:W-:Y:S01]  /*18a0*/  CS2R R56, SRZ ;  /* 0x0000000000387805 */ /* 0x000fe2000001ff00 */
[----:B------:R-:W-:Y:S01]  /*18b0*/  ULOP3.LUT UR6, UR6, 0x10000, URZ, 0xfc, !UPT ;  /* 0x0001000006067892 */ /* 0x000fe2000f8efc3f */
[----:B------:R-:W-:Y:S01]  /*18c0*/  ISETP.NE.AND P0, PT, RZ, UR7, PT ;  /* 0x00000007ff007c0c */ /* 0x000fe2000bf05270 */
[----:B------:R-:W-:Y:S01]  /*18d0*/  UMOV UR13, 0xc0000010 ;  /* 0xc0000010000d7882 */ /* 0x000fe20000000000 */
[----:B------:R-:W-:Y:S01]  /*18e0*/  UMOV UR15, 0xc0000010 ;  /* 0xc0000010000f7882 */ /* 0x000fe20000000000 */
[----:B------:R-:W-:Y:S01]  /*18f0*/  ULEA UR14, UR5, UR6, 0x7 ;  /* 0x00000006050e7291 */ /* 0x000fe2000f8e383f */
[----:B------:R-:W-:-:S02]  /*1900*/  CS2R R58, SRZ ;  /* 0x00000000003a7805 */ /* 0x000fc4000001ff00 */
[----:B------:R-:W-:Y:S01]  /*1910*/  CS2R R60, SRZ ;  /* 0x00000000003c7805 */ /* 0x000fe2000001ff00 */
[----:B------:R-:W-:Y:S01]  /*1920*/  UMOV UR6, 0x1 ;  /* 0x0000000100067882 */ /* 0x000fe20000000000 */
[----:B------:R-:W-:Y:S02]  /*1930*/  CS2R R62, SRZ ;  /* 0x00000000003e7805 */ /* 0x000fe4000001ff00 */
[----:B------:R-:W-:Y:S02]  /*1940*/  CS2R R64, SRZ ;  /* 0x0000000000407805 */ /* 0x000fe4000001ff00 */
[----:B------:R-:W-:Y:S01]  /*1950*/  CS2R R66, SRZ ;  /* 0x0000000000427805 */ /* 0x000fe2000001ff00 */
[----:B------:R-:W-:Y:S01]  /*1960*/  IMAD.MOV.U32 R68, RZ, RZ, RZ ;  /* 0x000000ffff447224 */ /* 0x000fe200078e00ff */
[----:B------:R-:W-:Y:S01]  /*1970*/  CS2R R70, SRZ ;  /* 0x0000000000467805 */ /* 0x000fe2000001ff00 */
[----:B------:R-:W-:Y:S01]  /*1980*/  QGMMA.64x64x32.F32.E4M3.E4M3 R24, gdesc[UR12], RZ, !UPT, gsb0 ;  /* 0x00e000000c1879f3 */ /* 0x000fe2000c0008ff */
[----:B------:R-:W-:-:S02]  /*1990*/  CS2R R72, SRZ ;  /* 0x0000000000487805 */ /* 0x000fc4000001ff00 */
[----:B------:R-:W-:Y:S02]  /*19a0*/  CS2R R74, SRZ ;  /* 0x00000000004a7805 */ /* 0x000fe4000001ff00 */
[----:B------:R-:W-:Y:S02]  /*19b0*/  CS2R R76, SRZ ;  /* 0x00000000004c7805 */ /* 0x000fe4000001ff00 */
[----:B------:R-:W-:Y:S01]  /*19c0*/  CS2R R78, SRZ ;  /* 0x00000000004e7805 */ /* 0x000fe2000001ff00 */
[----:B------:R-:W-:Y:S06]  /*19d0*/  @!P0 BRA `(.L_x_19) ;  /* 0x0000000000888947 */ /* 0x000fec0003800000 */
[----:B------:R-:W-:Y:S02]  /*19e0*/  WARPGROUP.DEPBAR.LE gsb0, 0x0 ;  /* 0x00008000000079c5 */ /* 0x000fe40000010000 */
[----:B------:R-:W-:-:S01]  /*19f0*/  FADD R79, RZ, R24 ;  /* 0x00000018ff4f7221 */ /* 0x000fc20000000000 */
[----:B------:R-:W-:Y:S01]  /*1a00*/  FADD R78, RZ, R25 ;  /* 0x00000019ff4e7221 */ /* 0x000fe20000000000 */
        /* <DEDUP_REMOVED lines=30> */
[----:B------:R-:W-:-:S06]  /*1bf0*/  UMOV UR6, URZ ;  /* 0x0000003f00067c82 */ /* 0x000fcc0008000000 */
.L_x_19:
[----:B------:R-:W-:-:S04]  /*1c00*/  UIADD3 UR16, UR5, 0x1, URZ ;  /* 0x0000000105107890 */ /* 0x000fc8000fffe03f */
[----:B------:R-:W-:-:S04]  /*1c10*/  UISETP.NE.AND UP0, UPT, UR16, 0x25, UPT ;  /* 0x000000251000788c */ /* 0x000fc8000bf05270 */
[----:B------:R-:W-:Y:S02]  /*1c20*/  USEL UR8, URZ, 0x1, UP0 ;  /* 0x000000013f087887 */ /* 0x000fe40008000000 */
[----:B------:R-:W-:Y:S02]  /*1c30*/  USEL UR16, UR16, URZ, UP0 ;  /* 0x0000003f10107287 */ /* 0x000fe40008000000 */
[----:B------:R-:W-:-:S06]  /*1c40*/  ULOP3.LUT UR8, UR4, UR8, URZ, 0x3c, !UPT ;  /* 0x0000000804087292 */ /* 0x000fcc000f8e3c3f */
[----:B------:R-:W-:Y:S01]  /*1c50*/  IMAD.U32 R9, RZ, RZ, UR8 ;  /* 0x00000008ff097e24 */ /* 0x000fe2000f8e00ff */
[----:B------:R-:W-:-:S06]  /*1c60*/  UMOV UR8, 0x1 ;  /* 0x0000000100087882 */ /* 0x000fcc0000000000 */
.L_x_14:
[----:B------:R-:W-:-:S04]  /*1c70*/  UISETP.LT.AND UP0, UPT, UR9, 0x1, UPT ;  /* 0x000000010900788c */ /* 0x000fc8000bf01270 */
[----:B------:R-:W-:-:S04]  /*1c80*/  USEL UR12, UR9, 0x1, UP0 ;  /* 0x00000001090c7887 */ /* 0x000fc80008000000 */
[----:B------:R-:W-:-:S04]  /*1c90*/  UIADD3 UR12, UR9, -UR12, URZ ;  /* 0x8000000c090c7290 */ /* 0x000fc8000fffe03f */
[----:B------:R-:W-:-:S06]  /*1ca0*/  UISETP.GE.AND UP0, UPT, UR12, 0x1, UPT ;  /* 0x000000010c00788c */ /* 0x000fcc000bf06270 */
[----:B------:R-:W-:-:S13]  /*1cb0*/  PLOP3.LUT P0, PT, PT, PT, UP0, 0x80, 0x0 ;  /* 0x000000000000781c */ /* 0x000fda0003f0f008 */
[----:B------:R-:W-:Y:S05]  /*1cc0*/  @!P0 BRA `(.L_x_20) ;  /* 0x0000000400708947 */ /* 0x000fea0003800000 */
[----:B01----:R-:W-:Y:S01]  /*1cd0*/  IMAD.U32 R6, RZ, RZ, UR12 ;  /* 0x0000000cff067e24 */ /* 0x003fe2000f8e00ff */
[----:B------:R-:W-:Y:S01]  /*1ce0*/  UMOV UR17, UR5 ;  /* 0x0000000500117c82 */ /* 0x000fe20008000000 */
[----:B------:R-:W-:-:S05]  /*1cf0*/  ULDC UR20, c[0x0][0x50c] ;  /* 0x0001430000147ab9 */ /* 0x000fca0000000800 */
.L_x_28:
[----:B------:R-:W-:-:S13]  /*1d00*/  ISETP.NE.AND P1, PT, R80, 0x3, PT ;  /* 0x000000035000780c */ /* 0x000fda0003f25270 */
[----:B01----:R-:W-:Y:S05]  /*1d10*/  @!P1 BRA `(.L_x_21) ;  /* 0x0000000000049947 */ /* 0x003fea0003800000 */
[----:B------:R-:W-:Y:S01]  /*1d20*/  BPT.TRAP 0x1 ;  /* 0x000000040000795c */ /* 0x000fe20000300000 */
.L_x_21:
[----:B------:R-:W0:Y:S01]  /*1d30*/  S2UR UR12, SR_CgaCtaId ;  /* 0x00000000000c79c3 */ /* 0x000e220000008800 */
[----:B------:R-:W-:Y:S01]  /*1d40*/  UMOV UR10, 0x400 ;  /* 0x00000400000a7882 */ /* 0x000fe20000000000 */
[----:B------:R-:W-:Y:S01]  /*1d50*/  SHF.L.U32 R7, R9, 0x1f, RZ ;  /* 0x0000001f09077819 */ /* 0x000fe200000006ff */
[----:B0-----:R-:W-:-:S04]  /*1d60*/  ULEA UR10, UR12, UR10, 0x18 ;  /* 0x0000000a0c0a7291 */ /* 0x001fc8000f8ec03f */
[----:B------:R-:W-:-:S09]  /*1d70*/  ULEA UR12, UR16, UR10, 0x3 ;  /* 0x0000000a100c7291 */ /* 0x000fd2000f8e183f */
[----:B------:R0:W1:Y:S01]  /*1d80*/  SYNCS.PHASECHK.TRANS64.TRYWAIT P0, [UR12], R7 ;  /* 0x00000007ff0075a7 */ /* 0x000062000800014c */
[----:B------:R-:W-:Y:S05]  /*1d90*/  @!P1 BRA `(.L_x_22) ;  /* 0x0000000000049947 */ /* 0x000fea0003800000 */
[----:B------:R-:W-:Y:S01]  /*1da0*/  BPT.TRAP 0x1 ;  /* 0x000000040000795c */ /* 0x000fe20000300000 */
.L_x_22:
[----:B-1----:R-:W-:Y:S05]  /*1db0*/  @P0 BRA `(.L_x_23) ;  /* 0x0000000000080947 */ /* 0x002fea0003800000 */
[----:B------:R-:W1:Y:S02]  /*1dc0*/  SYNCS.PHASECHK.TRANS64.TRYWAIT P0, [UR12], R7 ;  /* 0x00000007ff0075a7 */ /* 0x000e64000800014c */
[----:B-1----:R-:W-:Y:S05]  /*1dd0*/  @!P0 BRA `(.L_x_24) ;  /* 0x0000006000748947 */ /* 0x002fea0003800000 */
.L_x_23:
[----:B------:R-:W-:Y:S01]  /*1de0*/  UIADD3 UR12, UR10, 0x25300, URZ ;  /* 0x000253000a0c7890 */ /* 0x000fe2000fffe03f */
[----:B------:R-:W-:Y:S01]  /*1df0*/  WARPGROUP.ARRIVE ;  /* 0x00000000000079c5 */ /* 0x000fe20000000000 */
[----:B------:R-:W-:Y:S02]  /*1e00*/  UISETP.NE.AND UP0, UPT, UR7, URZ, UPT ;  /* 0x0000003f0700728c */ /* 0x000fe4000bf05270 */
[----:B------:R-:W-:Y:S02]  /*1e10*/  USHF.R.U32.HI UR12, URZ, 0x4, UR12 ;  /* 0x000000043f0c7899 */ /* 0x000fe4000801160c */
[----:B------:R-:W-:Y:S02]  /*1e20*/  USEL UR8, UR8, URZ, !UP0 ;  /* 0x0000003f08087287 */ /* 0x000fe4000c000000 */
[----:B------:R-:W-:Y:S02]  /*1e30*/  ULOP3.LUT UR7, UR12, 0x3fff, URZ, 0xc0, !UPT ;  /* 0x00003fff0c077892 */ /* 0x000fe4000f8ec03f */
[----:B------:R-:W-:-:S02]  /*1e40*/  ULOP3.LUT UR12, UR11, 0x10000, URZ, 0xfc, !UPT ;  /* 0x000100000b0c7892 */ /* 0x000fc4000f8efc3f */
[----:B------:R-:W-:Y:S02]  /*1e50*/  ULOP3.LUT UR7, UR7, 0x10000, URZ, 0xfc, !UPT ;  /* 0x0001000007077892 */ /* 0x000fe4000f8efc3f */
[----:B------:R-:W-:Y:S02]  /*1e60*/  UISETP.NE.U32.AND UP0, UPT, UR8, URZ, UPT ;  /* 0x0000003f0800728c */ /* 0x000fe4000bf05070 */
[----:B------:R-:W-:Y:S02]  /*1e70*/  ULEA UR12, UR16, UR12, 0x8 ;  /* 0x0000000c100c7291 */ /* 0x000fe4000f8e403f */
[----:B------:R-:W-:Y:S01]  /*1e80*/  ULEA UR14, UR16, UR7, 0x7 ;  /* 0x00000007100e7291 */ /* 0x000fe2000f8e383f */
[----:B------:R-:W-:Y:S01]  /*1e90*/  UMOV UR13, 0xc0000010 ;  /* 0xc0000010000d7882 */ /* 0x000fe20000000000 */
[----:B------:R-:W-:Y:S01]  /*1ea0*/  UMOV UR15, 0xc0000010 ;  /* 0xc0000010000f7882 */ /* 0x000fe20000000000 */
[----:B------:R-:W-:-:S06]  /*1eb0*/  UIADD3 UR6, UR6, 0x1, URZ ;  /* 0x0000000106067890 */ /* 0x000fcc000fffe03f */
[----:B------:R-:W-:Y:S01]  /*1ec0*/  QGMMA.64x64x32.F32.E4M3.E4M3 R24, gdesc[UR12], R24, UP0, gsb0 ;  /* 0x00e000000c1879f3 */ /* 0x000fe2000b800818 */
[----:B------:R-:W-:-:S04]  /*1ed0*/  UISETP.NE.AND UP0, UPT, UR6, UR20, UPT ;  /* 0x000000140600728c */ /* 0x000fc8000bf05270 */
[----:B------:R-:W-:-:S06]  /*1ee0*/  USEL UR7, URZ, 0x1, UP0 ;  /* 0x000000013f077887 */ /* 0x000fcc0008000000 */
[----:B------:R-:W-:Y:S01]  /*1ef0*/  ISETP.NE.AND P0, PT, RZ, UR7, PT ;  /* 0x00000007ff007c0c */ /* 0x000fe2000bf05270 */
[----:B------:R-:W-:-:S12]  /*1f00*/  WARPGROUP.DEPBAR.LE gsb0, 0x1 ;  /* 0x00008000000079c5 */ /* 0x000fd80000010100 */
[----:B------:R-:W-:Y:S05]  /*1f10*/  @!P0 BRA `(.L_x_25) ;  /* 0x0000000000888947 */ /* 0x000fea0003800000 */
[----:B------:R-:W-:Y:S02]  /*1f20*/  WARPGROUP.DEPBAR.LE gsb0, 0x0 ;  /* 0x00008000000079c5 */ /* 0x000fe40000010000 */
[----:B------:R-:W-:-:S01]  /*1f30*/  FADD R79, R24, R79 ;  /* 0x0000004f184f7221 */ /* 0x000fc20000000000 */
[----:B------:R-:W-:Y:S01]  /*1f40*/  FADD R78, R25, R78 ;  /* 0x0000004e194e7221 */ /* 0x000fe20000000000 */
        /* <DEDUP_REMOVED lines=30> */
[----:B------:R-:W-:-:S06]  /*2130*/  UMOV UR6, URZ ;  /* 0x0000003f00067c82 */ /* 0x000fcc0008000000 */
.L_x_25:
[----:B------:R-:W-:Y:S05]  /*2140*/  @!P1 BRA `(.L_x_26) ;  /* 0x0000000000049947 */ /* 0x000fea0003800000 */
[----:B------:R-:W-:Y:S01]  /*2150*/  BPT.TRAP 0x1 ;  /* 0x000000040000795c */ /* 0x000fe20000300000 */
.L_x_26:
[----:B------:R-:W-:Y:S01]  /*2160*/  ULEA UR8, UR17, UR10, 0x3 ;  /* 0x0000000a11087291 */ /* 0x000fe2000f8e183f */
[----:B------:R-:W-:-:S03]  /*2170*/  ISETP.GT.U32.AND P0, PT, R4, 0x1, PT ;  /* 0x000000010400780c */ /* 0x000fc60003f04070 */
[----:B------:R-:W-:-:S04]  /*2180*/  UIADD3 UR8, UR8, 0x128, URZ ;  /* 0x0000012808087890 */ /* 0x000fc8000fffe03f */
[----:B------:R-:W-:-:S09]  /*2190*/  UPRMT UR8, URZ, 0x654, UR8 ;  /* 0x000006543f087896 */ /* 0x000fd20008000008 */
[----:B------:R-:W-:Y:S01]  /*21a0*/  SYNCS.ARRIVE.TRANS64.RED.A1T0 RZ, [UR8], RZ ;  /* 0x000000ffffff79a7 */ /* 0x000fe20008100408 */
[----:B------:R-:W-:Y:S05]  /*21b0*/  @P0 BRA `(.L_x_27) ;  /* 0x0000000000040947 */ /* 0x000fea0003800000 */
[----:B------:R-:W-:Y:S01]  /*21c0*/  BPT.TRAP 0x1 ;  /* 0x000000040000795c */ /* 0x000fe20000300000 */
.L_x_27:
[----:B------:R-:W-:Y:S01]  /*21d0*/  UIADD3 UR16, UR16, 0x1, URZ ;  /* 0x0000000110107890 */ /* 0x000fe2000fffe03f */
[C---:B------:R-:W-:Y:S01]  /*21e0*/  ISETP.GT.AND P0, PT, R6.reuse, 0x1, PT ;  /* 0x000000010600780c */ /* 0x040fe20003f04270 */
[----:B------:R-:W-:Y:S01]  /*21f0*/  UIADD3 UR17, UR17, 0x1, URZ ;  /* 0x0000000111117890 */ /* 0x000fe2000fffe03f */
[----:B------:R-:W-:Y:S01]  /*2200*/  VIADD R6, R6, 0xffffffff ;  /* 0xffffffff06067836 */ /* 0x000fe20000000000 */
[----:B------:R-:W-:Y:S02]  /*2210*/  UISETP.NE.AND UP0, UPT, UR16, 0x25, UPT ;  /* 0x000000251000788c */ /* 0x000fe4000bf05270 */
[----:B------:R-:W-:Y:S02]  /*2220*/  UISETP.NE.AND UP1, UPT, UR17, 0x25, UPT ;  /* 0x000000251100788c */ /* 0x000fe4000bf25270 */
[----:B------:R-:W-:Y:S02]  /*2230*/  USEL UR8, URZ, 0x1, UP0 ;  /* 0x000000013f087887 */ /* 0x000fe40008000000 */
[----:B------:R-:W-:-:S02]  /*2240*/  USEL UR16, UR16, URZ, UP0 ;  /* 0x0000003f10107287 */ /* 0x000fc40008000000 */
[----:B------:R-:W-:Y:S02]  /*2250*/  USEL UR17, UR17, URZ, UP1 ;  /* 0x0000003f11117287 */ /* 0x000fe40008800000 */
[----:B------:R-:W-:Y:S01]  /*2260*/  LOP3.LUT R9, R9, UR8, RZ, 0x3c, !PT ;  /* 0x0000000809097c12 */ /* 0x000fe2000f8e3cff */
[----:B------:R-:W-:Y:S01]  /*2270*/  UMOV UR8, 0x1 ;  /* 0x0000000100087882 */ /* 0x000fe20000000000 */
[----:B------:R-:W-:Y:S08]  /*2280*/  @P0 BRA `(.L_x_28) ;  /* 0xfffffff8009c0947 */ /* 0x000ff0000383ffff */
.L_x_20:
[----:B------:R-:W-:Y:S01]  /*2290*/  UISETP.NE.AND UP0, UPT, UR6, URZ, UPT ;  /* 0x0000003f0600728c */ /* 0x000fe2000bf05270 */
[----:B01----:R-:W0:Y:S03]  /*22a0*/  LDC R6, c[0x0][0x28c] ;  /* 0x0000a300ff067b82 */ /* 0x003e260000000800 */
[----:B------:R-:W-:-:S06]  /*22b0*/  USEL UR6, URZ, 0x1, !UP0 ;  /* 0x000000013f067887 */ /* 0x000fcc000c000000 */
[----:B------:R-:W-:Y:S02]  /*22c0*/  ISETP.NE.AND P0, PT, RZ, UR6, PT ;  /* 0x00000006ff007c0c */ /* 0x000fe4000bf05270 */
[----:B0-----:R-:W-:-:S11]  /*22d0*/  ISETP.GE.AND P1, PT, R6, 0x1, PT ;  /* 0x000000010600780c */ /* 0x001fd60003f26270 */
[----:B------:R-:W-:Y:S05]  /*22e0*/  @!P0 BRA `(.L_x_29) ;  /* 0x0000000000848947 */ /* 0x000fea0003800000 */
[----:B------:R-:W-:Y:S02]  /*22f0*/  WARPGROUP.DEPBAR.LE gsb0, 0x0 ;  /* 0x00008000000079c5 */ /* 0x000fe40000010000 */
[----:B------:R-:W-:Y:S01]  /*2300*/  FADD R79, R24, R79 ;  /* 0x0000004f184f7221 */ /* 0x000fe20000000000 */
        /* <DEDUP_REMOVED lines=30> */
[----:B------:R-:W-:-:S07]  /*24f0*/  FADD R14, R14, R55 ;  /* 0x000000370e0e7221 */ /* 0x000fce0000000000 */
.L_x_29:
[----:B------:R-:W-:Y:S02]  /*2500*/  WARPGROUP.DEPBAR.LE gsb0, 0x0 ;  /* 0x00008000000079c5 */ /* 0x000fe40000010000 */
[----:B------:R-:W-:Y:S05]  /*2510*/  @!P1 BRA `(.L_x_30) ;  /* 0x0000000000489947 */ /* 0x000fea0003800000 */
[----:B------:R-:W-:-:S13]  /*2520*/  ISETP.NE.AND P0, PT, R80, 0x3, PT ;  /* 0x000000035000780c */ /* 0x000fda0003f05270 */
[----:B------:R-:W-:Y:S05]  /*2530*/  @!P0 BRA `(.L_x_31) ;  /* 0x0000000000048947 */ /* 0x000fea0003800000 */
[----:B------:R-:W-:Y:S01]  /*2540*/  BPT.TRAP 0x1 ;  /* 0x000000040000795c */ /* 0x000fe20000300000 */
.L_x_31:
[----:B------:R-:W-:Y:S01]  /*2550*/  UISETP.LT.AND UP0, UPT, UR9, 0x1, UPT ;  /* 0x000000010900788c */ /* 0x000fe2000bf01270 */
[----:B------:R-:W-:-:S03]  /*2560*/  ISETP.GT.U32.AND P0, PT, R4, 0x1, PT ;  /* 0x000000010400780c */ /* 0x000fc60003f04070 */
[----:B------:R-:W-:-:S04]  /*2570*/  USEL UR8, UR9, 0x1, UP0 ;  /* 0x0000000109087887 */ /* 0x000fc80008000000 */
[----:B------:R-:W-:-:S04]  /*2580*/  UIADD3 UR8, UR5, UR9, -UR8 ;  /* 0x0000000905087290 */ /* 0x000fc8000fffe808 */
[----:B------:R-:W-:-:S04]  /*2590*/  UIMAD.WIDE.U32 UR6, UR8, -0x45306eb3, URZ ;  /* 0xbacf914d080678a5 */ /* 0x000fc8000f8e003f */
[----:B------:R-:W-:-:S04]  /*25a0*/  UIADD3 UR6, UR8, -UR7, URZ ;  /* 0x8000000708067290 */ /* 0x000fc8000fffe03f */
[----:B------:R-:W-:-:S04]  /*25b0*/  ULEA.HI UR6, UR6, UR7, URZ, 0x1f ;  /* 0x0000000706067291 */ /* 0x000fc8000f8ff83f */
[----:B------:R-:W-:-:S04]  /*25c0*/  USHF.R.U32.HI UR6, URZ, 0x5, UR6 ;  /* 0x000000053f067899 */ /* 0x000fc80008011606 */
[----:B------:R-:W-:-:S04]  /*25d0*/  UIMAD UR6, UR6, -0x25, UR8 ;  /* 0xffffffdb060678a4 */ /* 0x000fc8000f8e0208 */
[----:B------:R-:W-:-:S04]  /*25e0*/  ULEA UR6, UR6, UR10, 0x3 ;  /* 0x0000000a06067291 */ /* 0x000fc8000f8e183f */
[----:B------:R-:W-:-:S04]  /*25f0*/  UIADD3 UR6, UR6, 0x128, URZ ;  /* 0x0000012806067890 */ /* 0x000fc8000fffe03f */
[----:B------:R-:W-:-:S09]  /*2600*/  UPRMT UR6, URZ, 0x654, UR6 ;  /* 0x000006543f067896 */ /* 0x000fd20008000006 */
[----:B------:R-:W-:Y:S01]  /*2610*/  SYNCS.ARRIVE.TRANS64.RED.A1T0 RZ, [UR6], RZ ;  /* 0x000000ffffff79a7 */ /* 0x000fe20008100406 */
[----:B------:R-:W-:Y:S05]  /*2620*/  @P0 BRA `(.L_x_30) ;  /* 0x0000000000040947 */ /* 0x000fea0003800000 */
[----:B------:R-:W-:Y:S01]  /*2630*/  BPT.TRAP 0x1 ;  /* 0x000000040000795c */ /* 0x000fe20000300000 */
.L_x_30:
[----:B------:R-:W0:Y:S01]  /*2640*/  LDC R24, c[0x0][0x288] ;  /* 0x0000a200ff187b82 */ /* 0x000e220000000800 */
[--C-:B------:R-:W-:Y:S01]  /*2650*/  SHF.R.U32.HI R6, RZ, 0x2, R2.reuse ;  /* 0x00000002ff067819 */ /* 0x100fe20000011602 */
[----:B------:R-:W-:Y:S01]  /*2660*/  IMAD.SHL.U32 R17, R12, 0x40, RZ ;  /* 0x000000400c117824 */ /* 0x000fe200078e00ff */
[C---:B------:R-:W-:Y:S01]  /*2670*/  LOP3.LUT R8, R2.reuse, 0x60, RZ, 0xc0, !PT ;  /* 0x0000006002087812 */ /* 0x040fe200078ec0ff */
[----:B------:R-:W-:Y:S01]  /*2680*/  UIADD3 UR8, UR9, UR5, URZ ;  /* 0x0000000509087290 */ /* 0x000fe2000fffe03f */
[----:B------:R-:W-:Y:S01]  /*2690*/  SHF.R.U32.HI R9, RZ, 0x7, R2 ;  /* 0x00000007ff097819 */ /* 0x000fe20000011602 */
[----:B------:R-:W-:Y:S01]  /*26a0*/  IMAD.SHL.U32 R12, R2, 0x2, RZ ;  /* 0x00000002020c7824 */ /* 0x000fe200078e00ff */
[----:B------:R-:W-:Y:S01]  /*26b0*/  LOP3.LUT R7, R6, 0x7, RZ, 0xc0, !PT ;  /* 0x0000000706077812 */ /* 0x000fe200078ec0ff */
[----:B------:R-:W-:Y:S01]  /*26c0*/  UISETP.GT.U32.AND UP0, UPT, UR8, 0x24, UPT ;  /* 0x000000240800788c */ /* 0x000fe2000bf04070 */
[----:B------:R-:W-:Y:S01]  /*26d0*/  SHF.R.U32.HI R8, RZ, 0x1, R8 ;  /* 0x00000001ff087819 */ /* 0x000fe20000011608 */
[----:B------:R-:W-:Y:S01]  /*26e0*/  UIMAD.WIDE.U32 UR6, UR8, -0x45306eb3, URZ ;  /* 0xbacf914d080678a5 */ /* 0x000fe2000f8e003f */
[----:B------:R-:W-:Y:S01]  /*26f0*/  LOP3.LUT R6, R9, 0x1, RZ, 0xc0, !PT ;  /* 0x0000000109067812 */ /* 0x000fe200078ec0ff */
[----:B------:R-:W-:Y:S01]  /*2700*/  ULDC UR12, c[0x0][0x284] ;  /* 0x0000a100000c7ab9 */ /* 0x000fe20000000800 */
[----:B------:R-:W-:Y:S01]  /*2710*/  IADD3 R13, RZ, -R8, -R7 ;  /* 0x80000008ff0d7210 */ /* 0x000fe20007ffe807 */
[----:B------:R-:W-:Y:S01]  /*2720*/  UISETP.LT.U32.AND UP0, UPT, UR9, 0x25, UP0 ;  /* 0x000000250900788c */ /* 0x000fe20008701070 */
[----:B------:R-:W-:Y:S01]  /*2730*/  SHF.R.S32.HI R32, RZ, 0x1f, R69 ;  /* 0x0000001fff207819 */ /* 0x000fe20000011445 */
[C---:B------:R-:W-:Y:S01]  /*2740*/  IMAD.SHL.U32 R26, R6.reuse, 0x40, RZ ;  /* 0x00000040061a7824 */ /* 0x040fe200078e00ff */
[----:B------:R-:W-:Y:S01]  /*2750*/  UIADD3 UR5, UR8, -UR7, URZ ;  /* 0x8000000708057290 */ /* 0x000fe2000fffe03f */
[----:B------:R-:W-:Y:S01]  /*2760*/  IMAD R25, R6, -0x40, R13 ;  /* 0xffffffc006197824 */ /* 0x000fe200078e020d */
[----:B------:R-:W-:Y:S01]  /*2770*/  LOP3.LUT R6, R2, 0x3, RZ, 0xc0, !PT ;  /* 0x0000000302067812 */ /* 0x000fe200078ec0ff */
[----:B------:R-:W-:Y:S01]  /*2780*/  UISETP.GE.U32.AND UP1, UPT, UR9, 0x25, UPT ;  /* 0x000000250900788c */ /* 0x000fe2000bf26070 */
[----:B------:R-:W-:Y:S01]  /*2790*/  LOP3.LUT R9, R26, 0x40, R7, 0xe2, !PT ;  /* 0x000000401a097812 */ /* 0x000fe200078ee207 */
[----:B------:R-:W-:Y:S01]  /*27a0*/  USEL UR6, URZ, 0x1, !UP0 ;  /* 0x000000013f067887 */ /* 0x000fe2000c000000 */
[C---:B------:R-:W-:Y:S01]  /*27b0*/  LOP3.LUT R12, R17.reuse, 0x6, R12, 0xf8, !PT ;  /* 0x00000006110c7812 */ /* 0x040fe200078ef80c */
[----:B0-----:R-:W-:Y:S01]  /*27c0*/  IMAD R26, R6, -0x2, R24 ;  /* 0xfffffffe061a7824 */ /* 0x001fe200078e0218 */
[----:B------:R-:W-:Y:S01]  /*27d0*/  ISETP.GE.AND P0, PT, R17, R24, PT ;  /* 0x000000181100720c */ /* 0x000fe20003f06270 */
[----:B------:R-:W-:Y:S01]  /*27e0*/  IMAD.SHL.U32 R24, R16, 0x80, RZ ;  /* 0x0000008010187824 */ /* 0x000fe200078e00ff */
[----:B------:R-:W-:Y:S01]  /*27f0*/  ULEA.HI UR5, UR5, UR7, URZ, 0x1f ;  /* 0x0000000705057291 */ /* 0x000fe2000f8ff83f */
[----:B------:R-:W-:Y:S01]  /*2800*/  SHF.R.S32.HI R13, RZ, 0x1f, R12 ;  /* 0x0000001fff0d7819 */ /* 0x000fe2000001140c */
[----:B------:R-:W-:Y:S01]  /*2810*/  ULDC.64 UR10, c[0x0][0x5d0] ;  /* 0x00017400000a7ab9 */ /* 0x000fe20000000a00 */
[----:B------:R-:W-:Y:S01]  /*2820*/  ULOP3.LUT UR4, UR4, UR6, URZ, 0x3c, !UPT ;  /* 0x0000000604047292 */ /* 0x000fe2000f8e3c3f */
[----:B------:R-:W-:Y:S01]  /*2830*/  ISETP.GE.OR P0, PT, R24, UR12, P0 ;  /* 0x0000000c18007c0c */ /* 0x000fe20008706670 */
[----:B------:R-:W-:Y:S01]  /*2840*/  IMAD R6, R32, UR10, RZ ;  /* 0x0000000a20067c24 */ /* 0x000fe2000f8e02ff */
[----:B------:R-:W-:Y:S01]  /*2850*/  USHF.R.U32.HI UR5, URZ, 0x5, UR5 ;  /* 0x000000053f057899 */ /* 0x000fe20008011605 */
[----:B------:R-:W-:Y:S01]  /*2860*/  IMAD.WIDE R28, R16, 0x80, RZ ;  /* 0x00000080101c7825 */ /* 0x000fe200078e02ff */
[----:B------:R-:W-:-:S02]  /*2870*/  IADD3 R25, -R24, UR12, R25 ;  /* 0x0000000c18197c10 */ /* 0x000fc4000fffe119 */
[----:B------:R-:W-:Y:S01]  /*2880*/  @UP1 ULOP3.LUT UR4, UR4, 0x1, UR5, 0x78, !UPT ;  /* 0x0000000104041892 */ /* 0x000fe2000f8e7805 */
[C---:B------:R-:W-:Y:S01]  /*2890*/  IMAD R27, R69.reuse, UR11, R6 ;  /* 0x0000000b451b7c24 */ /* 0x040fe2000f8e0206 */
[----:B------:R-:W-:Y:S01]  /*28a0*/  UIMAD UR5, UR5, -0x25, UR8 ;  /* 0xffffffdb050578a4 */ /* 0x000fe2000f8e0208 */
[----:B------:R-:W-:Y:S01]  /*28b0*/  IMAD.WIDE.U32 R6, R69, UR10, R12 ;  /* 0x0000000a45067c25 */ /* 0x000fe2000f8e000c */
[----:B------:R-:W-:-:S03]  /*28c0*/  LOP3.LUT R33, R28, R9, R8, 0xfe, !PT ;  /* 0x000000091c217212 */ /* 0x000fc600078efe08 */
[----:B------:R-:W-:Y:S02]  /*28d0*/  IMAD.IADD R7, R7, 0x1, R27 ;  /* 0x0000000107077824 */ /* 0x000fe400078e021b */
[----:B------:R-:W-:Y:S02]  /*28e0*/  IMAD.IADD R26, R26, 0x1, -R17 ;  /* 0x000000011a1a7824 */ /* 0x000fe400078e0a11 */
[----:B------:R-:W-:Y:S01]  /*28f0*/  IMAD.MOV.U32 R24, RZ, RZ, -0x1 ;  /* 0xffffffffff187424 */ /* 0x000fe200078e00ff */
[----:B------:R-:W-:Y:S06]  /*2900*/  @P0 BRA `(.L_x_32) ;  /* 0x0000002400940947 */ /* 0x000fec0003800000 */
[----:B------:R-:W0:Y:S01]  /*2910*/  LDC.64 R30, c[0x0][0x5c8] ;  /* 0x00017200ff1e7b82 */ /* 0x000e220000000a00 */
[----:B------:R-:W-:Y:S01]  /*2920*/  ULDC.64 UR6, c[0x0][0x5c0] ;  /* 0x0001700000067ab9 */ /* 0x000fe20000000a00 */
[----:B------:R-:W-:Y:S01]  /*2930*/  BSSY B0, `(.L_x_32) ;  /* 0x0000262000007945 */ /* 0x000fe20003800000 */
[-C--:B0-----:R-:W-:Y:S02]  /*2940*/  IMAD R8, R29, R30.reuse, RZ ;  /* 0x0000001e1d087224 */ /* 0x081fe400078e02ff */
[----:B------:R-:W-:-:S04]  /*2950*/  IMAD.WIDE.U32 R6, R33, R30, R6 ;  /* 0x0000001e21067225 */ /* 0x000fc800078e0006 */
[----:B------:R-:W-:Y:S01]  /*2960*/  IMAD R17, R33, R31, R8 ;  /* 0x0000001f21117224 */ /* 0x000fe200078e0208 */
[----:B------:R-:W-:Y:S02]  /*2970*/  LEA R9, P0, R30, R6, 0x3 ;  /* 0x000000061e097211 */ /* 0x000fe400078018ff */
[----:B------:R-:W-:Y:S01]  /*2980*/  IADD3 R8, P1, R6, UR6, RZ ;  /* 0x0000000606087c10 */ /* 0x000fe2000ff3e0ff */
[----:B------:R-:W-:Y:S01]  /*2990*/  IMAD.IADD R17, R7, 0x1, R17 ;  /* 0x0000000107117824 */ /* 0x000fe200078e0211 */
[----:B------:R-:W-:-:S04]  /*29a0*/  IADD3 R6, P2, R9, UR6, RZ ;  /* 0x0000000609067c10 */ /* 0x000fc8000ff5e0ff */
[----:B------:R-:W-:Y:S02]  /*29b0*/  LEA.HI.X R7, R30, R17, R31, 0x3, P0 ;  /* 0x000000111e077211 */ /* 0x000fe400000f1c1f */
[----:B----45:R-:W-:Y:S02]  /*29c0*/  FSETP.NEU.AND P0, PT, R10, RZ, PT ;  /* 0x000000ff0a00720b */ /* 0x030fe40003f0d000 */
[----:B------:R-:W-:Y:S02]  /*29d0*/  IADD3.X R9, R17, UR7, RZ, P1, !PT ;  /* 0x0000000711097c10 */ /* 0x000fe40008ffe4ff */
[----:B------:R-:W-:-:S09]  /*29e0*/  IADD3.X R7, R7, UR7, RZ, P2, !PT ;  /* 0x0000000707077c10 */ /* 0x000fd200097fe4ff */
[----:B------:R-:W-:Y:S05]  /*29f0*/  @!P0 BRA `(.L_x_33) ;  /* 0x0000001c00148947 */ /* 0x000fea0003800000 */
[----:B------:R-:W-:Y:S01]  /*2a00*/  ULDC.64 UR6, c[0x0][0x5b8] ;  /* 0x00016e0000067ab9 */ /* 0x000fe20000000a00 */
[----:B------:R-:W-:Y:S01]  /*2a10*/  ISETP.GE.AND P0, PT, R26, 0x1, PT ;  /* 0x000000011a00780c */ /* 0x000fe20003f06270 */
[----:B------:R-:W-:Y:S01]  /*2a20*/  IMAD R30, R32, UR6, RZ ;  /* 0x00000006201e7c24 */ /* 0x000fe2000f8e02ff */
[----:B------:R-:W-:Y:S01]  /*2a30*/  ULDC.64 UR10, c[0x0][0x5a8] ;  /* 0x00016a00000a7ab9 */ /* 0x000fe20000000a00 */
[----:B------:R-:W-:Y:S01]  /*2a40*/  IMAD.WIDE.U32 R16, R69, UR6, R12 ;  /* 0x0000000645107c25 */ /* 0x000fe2000f8e000c */
[----:B------:R-:W-:Y:S01]  /*2a50*/  ISETP.LT.OR P3, PT, R25, 0x1, !P0 ;  /* 0x000000011900780c */ /* 0x000fe20004761670 */
[----:B------:R-:W-:Y:S02]  /*2a60*/  BSSY B1, `(.L_x_34) ;  /* 0x000000c000017945 */ /* 0x000fe40003800000 */
[----:B------:R-:W-:Y:S01]  /*2a70*/  IMAD R69, R69, UR7, R30 ;  /* 0x0000000745457c24 */ /* 0x000fe2000f8e021e */
[----:B------:R-:W-:Y:S02]  /*2a80*/  ULDC.64 UR6, c[0x0][0x5b0] ;  /* 0x00016c0000067ab9 */ /* 0x000fe40000000a00 */
[----:B------:R-:W-:-:S02]  /*2a90*/  IMAD R27, R29, UR6, RZ ;  /* 0x000000061d1b7c24 */ /* 0x000fc4000f8e02ff */
[----:B------:R-:W-:Y:S02]  /*2aa0*/  IMAD.IADD R17, R17, 0x1, R69 ;  /* 0x0000000111117824 */ /* 0x000fe400078e0245 */
[C---:B------:R-:W-:Y:S02]  /*2ab0*/  IMAD R27, R33.reuse, UR7, R27 ;  /* 0x00000007211b7c24 */ /* 0x040fe4000f8e021b */
[----:B------:R-:W-:-:S03]  /*2ac0*/  IMAD.WIDE.U32 R12, R33, UR6, R16 ;  /* 0x00000006210c7c25 */ /* 0x000fc6000f8e0010 */
[----:B------:R-:W-:-:S04]  /*2ad0*/  IADD3 R12, P1, R12, UR10, RZ ;  /* 0x0000000a0c0c7c10 */ /* 0x000fc8000ff3e0ff */
[--C-:B------:R-:W-:Y:S02]  /*2ae0*/  IADD3.X R13, R13, UR11, R27.reuse, P1, !PT ;  /* 0x0000000b0d0d7c10 */ /* 0x100fe40008ffe41b */
[----:B------:R-:W-:Y:S01]  /*2af0*/  PRMT R27, RZ, 0x7610, R27 ;  /* 0x00007610ff1b7816 */ /* 0x000fe2000000001b */
[----:B------:R-:W-:Y:S06]  /*2b00*/  @P3 BRA `(.L_x_35) ;  /* 0x0000000000043947 */ /* 0x000fec0003800000 */
[----:B------:R0:W5:Y:S02]  /*2b10*/  LDG.E.U8 R27, desc[UR18][R12.64] ;  /* 0x000000120c1b7981 */ /* 0x000164000c1e1100 */
.L_x_35:
[----:B------:R-:W-:Y:S05]  /*2b20*/  BSYNC B1 ;  /* 0x0000000000017941 */ /* 0x000fea0003800000 */
.L_x_34:
[----:B-----5:R-:W-:Y:S01]  /*2b30*/  LOP3.LUT R27, R27, 0xff, RZ, 0xc0, !PT ;  /* 0x000000ff1b1b7812 */ /* 0x020fe200078ec0ff */
[----:B------:R-:W-:Y:S01]  /*2b40*/  BSSY B1, `(.L_x_36) ;  /* 0x000000c000017945 */ /* 0x000fe20003800000 */
[----:B------:R-:W-:Y:S02]  /*2b50*/  ISETP.GE.AND P1, PT, R26, 0x2, PT ;  /* 0x000000021a00780c */ /* 0x000fe40003f26270 */
[----:B------:R-:W-:Y:S02]  /*2b60*/  F2FP.F16.E4M3.UNPACK_B R27, R27 ;  /* 0x0000001bff1b723e */ /* 0x000fe400020006ff */
[----:B------:R-:W-:-:S03]  /*2b70*/  ISETP.LT.OR P2, PT, R25, 0x1, !P1 ;  /* 0x000000011900780c */ /* 0x000fc60004f41670 */
[----:B------:R-:W-:-:S05]  /*2b80*/  HADD2.F32 R27, -RZ, R27.H0_H0 ;  /* 0x2000001bff1b7230 */ /* 0x000fca0000004100 */
[----:B------:R-:W-:Y:S01]  /*2b90*/  FMUL R30, R27, R10 ;  /* 0x0000000a1b1e7220 */ /* 0x000fe20000400000 */
[----:B------:R-:W-:-:S03]  /*2ba0*/  PRMT R27, RZ, 0x7610, R27 ;  /* 0x00007610ff1b7816 */ /* 0x000fc6000000001b */
[----:B--2---:R-:W-:-:S05]  /*2bb0*/  FFMA R30, R79, R3, R30 ;  /* 0x000000034f1e7223 */ /* 0x004fca000000001e */
[----:B------:R-:W-:-:S05]  /*2bc0*/  F2FP.SATFINITE.E4M3.F32.PACK_AB_MERGE_C R31, RZ, R30, RZ ;  /* 0x0000001eff1f723e */ /* 0x000fca00048070ff */
[----:B------:R1:W-:Y:S01]  /*2bd0*/  @!P3 STG.E.U8 desc[UR18][R8.64], R31 ;  /* 0x0000001f0800b986 */ /* 0x0003e2000c101112 */
[----:B------:R-:W-:Y:S05]  /*2be0*/  @P2 BRA `(.L_x_37) ;  /* 0x0000000000042947 */ /* 0x000fea0003800000 */
[----:B------:R2:W5:Y:S02]  /*2bf0*/  LDG.E.U8 R27, desc[UR18][R12.64+0x1] ;  /* 0x000001120c1b7981 */ /* 0x000564000c1e1100 */
.L_x_37:
[----:B------:R-:W-:Y:S05]  /*2c00*/  BSYNC B1 ;  /* 0x0000000000017941 */ /* 0x000fea0003800000 */
.L_x_36:
[----:B-----5:R-:W-:Y:S01]  /*2c10*/  LOP3.LUT R27, R27, 0xff, RZ, 0xc0, !PT ;  /* 0x000000ff1b1b7812 */ /* 0x020fe200078ec0ff */
[----:B------:R-:W-:Y:S01]  /*2c20*/  BSSY B1, `(.L_x_38) ;  /* 0x0000012000017945 */ /* 0x000fe20003800000 */
[----:B-1----:R-:W-:Y:S02]  /*2c30*/  IADD3 R31, P3, R33, 0x8, RZ ;  /* 0x00000008211f7810 */ /* 0x002fe40007f7e0ff */
[----:B------:R-:W-:Y:S02]  /*2c40*/  F2FP.F16.E4M3.UNPACK_B R27, R27 ;  /* 0x0000001bff1b723e */ /* 0x000fe400020006ff */
[----:B------:R-:W-:Y:S01]  /*2c50*/  ISETP.LT.OR P0, PT, R25, 0x9, !P0 ;  /* 0x000000091900780c */ /* 0x000fe20004701670 */
[----:B------:R-:W-:Y:S02]  /*2c60*/  IMAD.X R28, RZ, RZ, R29, P3 ;  /* 0x000000ffff1c7224 */ /* 0x000fe400018e061d */
[----:B------:R-:W-:Y:S02]  /*2c70*/  HADD2.F32 R27, -RZ, R27.H0_H0 ;  /* 0x2000001bff1b7230 */ /* 0x000fe40000004100 */
[----:B------:R-:W-:-:S02]  /*2c80*/  IMAD R28, R28, UR6, RZ ;  /* 0x000000061c1c7c24 */ /* 0x000fc4000f8e02ff */
[----:B------:R-:W-:-:S04]  /*2c90*/  IMAD.WIDE.U32 R16, R31, UR6, R16 ;  /* 0x000000061f107c25 */ /* 0x000fc8000f8e0010 */
[----:B------:R-:W-:Y:S01]  /*2ca0*/  FMUL R27, R27, R10 ;  /* 0x0000000a1b1b7220 */ /* 0x000fe20000400000 */
[----:B------:R-:W-:-:S03]  /*2cb0*/  IMAD R31, R31, UR7, R28 ;  /* 0x000000071f1f7c24 */ /* 0x000fc6000f8e021c */
[----:B------:R-:W-:Y:S01]  /*2cc0*/  FFMA R27, R78, R3, R27 ;  /* 0x000000034e1b7223 */ /* 0x000fe2000000001b */
[----:B------:R-:W-:-:S04]  /*2cd0*/  IADD3 R16, P3, R16, UR10, RZ ;  /* 0x0000000a10107c10 */ /* 0x000fc8000ff7e0ff */
[----:B------:R-:W-:Y:S02]  /*2ce0*/  F2FP.SATFINITE.E4M3.F32.PACK_AB_MERGE_C R29, RZ, R27, RZ ;  /* 0x0000001bff1d723e */ /* 0x000fe400048070ff */
[----:B------:R-:W-:Y:S02]  /*2cf0*/  IADD3.X R17, R17, UR11, R31, P3, !PT ;  /* 0x0000000b11117c10 */ /* 0x000fe40009ffe41f */
[----:B------:R-:W-:Y:S01]  /*2d00*/  PRMT R27, RZ, 0x7610, R27 ;  /* 0x00007610ff1b7816 */ /* 0x000fe2000000001b */
[----:B------:R1:W-:Y:S01]  /*2d10*/  @!P2 STG.E.U8 desc[UR18][R8.64+0x1], R29 ;  /* 0x0000011d0800a986 */ /* 0x0003e2000c101112 */
[----:B------:R-:W-:Y:S05]  /*2d20*/  @P0 BRA `(.L_x_39) ;  /* 0x0000000000040947 */ /* 0x000fea0003800000 */
[----:B------:R3:W5:Y:S02]  /*2d30*/  LDG.E.U8 R27, desc[UR18][R16.64] ;  /* 0x00000012101b7981 */ /* 0x000764000c1e1100 */
.L_x_39:
[----:B------:R-:W-:Y:S05]  /*2d40*/  BSYNC B1 ;  /* 0x0000000000017941 */ /* 0x000fea0003800000 */
.L_x_38:
[----:B-----5:R-:W-:Y:S01]  /*2d50*/  LOP3.LUT R27, R27, 0xff, RZ, 0xc0, !PT ;  /* 0x000000ff1b1b7812 */ /* 0x020fe200078ec0ff */
[----:B------:R-:W-:Y:S01]  /*2d60*/  BSSY B1, `(.L_x_40) ;  /* 0x000000b000017945 */ /* 0x000fe20003800000 */
[----:B------:R-:W-:Y:S02]  /*2d70*/  ISETP.LT.OR P1, PT, R25, 0x9, !P1 ;  /* 0x000000091900780c */ /* 0x000fe40004f21670 */
[----:B------:R-:W-:-:S05]  /*2d80*/  F2FP.F16.E4M3.UNPACK_B R27, R27 ;  /* 0x0000001bff1b723e */ /* 0x000fca00020006ff */
[----:B------:R-:W-:-:S05]  /*2d90*/  HADD2.F32 R27, -RZ, R27.H0_H0 ;  /* 0x2000001bff1b7230 */ /* 0x000fca0000004100 */
[----:B------:R-:W-:Y:S01]  /*2da0*/  FMUL R28, R27, R10 ;  /* 0x0000000a1b1c7220 */ /* 0x000fe20000400000 */
[----:B------:R-:W-:-:S03]  /*2db0*/  PRMT R27, RZ, 0x7610, R27 ;  /* 0x00007610ff1b7816 */ /* 0x000fc6000000001b */
[----:B------:R-:W-:-:S05]  /*2dc0*/  FFMA R28, R77, R3, R28 ;  /* 0x000000034d1c7223 */ /* 0x000fca000000001c */
[----:B-1----:R-:W-:-:S05]  /*2dd0*/  F2FP.SATFINITE.E4M3.F32.PACK_AB_MERGE_C R29, RZ, R28, RZ ;  /* 0x0000001cff1d723e */ /* 0x002fca00048070ff */
[----:B------:R1:W-:Y:S01]  /*2de0*/  @!P0 STG.E.U8 desc[UR18][R6.64], R29 ;  /* 0x0000001d06008986 */ /* 0x0003e2000c101112 */
[----:B------:R-:W-:Y:S05]  /*2df0*/  @P1 BRA `(.L_x_41) ;  /* 0x0000000000041947 */ /* 0x000fea0003800000 */
[----:B------:R4:W5:Y:S02]  /*2e00*/  LDG.E.U8 R27, desc[UR18][R16.64+0x1] ;  /* 0x00000112101b7981 */ /* 0x000964000c1e1100 */
.L_x_41:
[----:B------:R-:W-:Y:S05]  /*2e10*/  BSYNC B1 ;  /* 0x0000000000017941 */ /* 0x000fea0003800000 */
.L_x_40:
[----:B-----5:R-:W-:Y:S01]  /*2e20*/  LOP3.LUT R27, R27, 0xff, RZ, 0xc0, !PT ;  /* 0x000000ff1b1b7812 */ /* 0x020fe200078ec0ff */
[----:B------:R-:W-:Y:S01]  /*2e30*/  BSSY B1, `(.L_x_42) ;  /* 0x000000c000017945 */ /* 0x000fe20003800000 */
[----:B------:R-:W-:Y:S02]  /*2e40*/  ISETP.GE.AND P0, PT, R26, 0x9, PT ;  /* 0x000000091a00780c */ /* 0x000fe40003f06270 */
[----:B------:R-:W-:Y:S02]  /*2e50*/  F2FP.F16.E4M3.UNPACK_B R27, R27 ;  /* 0x0000001bff1b723e */ /* 0x000fe400020006ff */
[----:B------:R-:W-:-:S03]  /*2e60*/  ISETP.LT.OR P2, PT, R25, 0x1, !P0 ;  /* 0x000000011900780c */ /* 0x000fc60004741670 */
[----:B------:R-:W-:-:S05]  /*2e70*/  HADD2.F32 R27, -RZ, R27.H0_H0 ;  /* 0x2000001bff1b7230 */ /* 0x000fca0000004100 */
[----:B------:R-:W-:-:S04]  /*2e80*/  FMUL R27, R27, R10 ;  /* 0x0000000a1b1b7220 */ /* 0x000fc80000400000 */
[----:B------:R-:W-:-:S05]  /*2e90*/  FFMA R27, R76, R3, R27 ;  /* 0x000000034c1b7223 */ /* 0x000fca000000001b */
[----:B-1----:R-:W-:Y:S02]  /*2ea0*/  F2FP.SATFINITE.E4M3.F32.PACK_AB_MERGE_C R29, RZ, R27, RZ ;  /* 0x0000001bff1d723e */ /* 0x002fe400048070ff */
[----:B------:R-:W-:-:S03]  /*2eb0*/  PRMT R27, RZ, 0x7610, R27 ;  /* 0x00007610ff1b7816 */ /* 0x000fc6000000001b */
[----:B------:R1:W-:Y:S01]  /*2ec0*/  @!P1 STG.E.U8 desc[UR18][R6.64+0x1], R29 ;  /* 0x0000011d06009986 */ /* 0x0003e2000c101112 */
[----:B------:R-:W-:Y:S05]  /*2ed0*/  @P2 BRA `(.L_x_43) ;  /* 0x0000000000042947 */ /* 0x000fea0003800000 */
[----:B------:R0:W5:Y:S02]  /*2ee0*/  LDG.E.U8 R27, desc[UR18][R12.64+0x8] ;  /* 0x000008120c1b7981 */ /* 0x000164000c1e1100 */
.L_x_43:
[----:B------:R-:W-:Y:S05]  /*2ef0*/  BSYNC B1 ;  /* 0x0000000000017941 */ /* 0x000fea0003800000 */
.L_x_42:
        /* <DEDUP_REMOVED lines=13> */
.L_x_45:
[----:B------:R-:W-:Y:S05]  /*2fd0*/  BSYNC B1 ;  /* 0x0000000000017941 */ /* 0x000fea0003800000 */
.L_x_44:
[----:B-----5:R-:W-:Y:S01]  /*2fe0*/  LOP3.LUT R27, R27, 0xff, RZ, 0xc0, !PT ;  /* 0x000000ff1b1b7812 */ /* 0x020fe200078ec0ff */
[----:B------:R-:W-:Y:S01]  /*2ff0*/  BSSY B1, `(.L_x_46) ;  /* 0x000000b000017945 */ /* 0x000fe20003800000 */
[----:B------:R-:W-:Y:S02]  /*3000*/  ISETP.LT.OR P0, PT, R25, 0x9, !P0 ;  /* 0x000000091900780c */ /* 0x000fe40004701670 */
[----:B------:R-:W-:-:S05]  /*3010*/  F2FP.F16.E4M3.UNPACK_B R27, R27 ;  /* 0x0000001bff1b723e */ /* 0x000fca00020006ff */
        /* <DEDUP_REMOVED lines=8> */
.L_x_47:
[----:B------:R-:W-:Y:S05]  /*30a0*/  BSYNC B1 ;  /* 0x0000000000017941 */ /* 0x000fea0003800000 */
.L_x_46:
        /* <DEDUP_REMOVED lines=12> */
.L_x_49:
[----:B------:R-:W-:Y:S05]  /*3170*/  BSYNC B1 ;  /* 0x0000000000017941 */ /* 0x000fea0003800000 */
.L_x_48:
        /* <DEDUP_REMOVED lines=13> */
.L_x_51:
[----:B------:R-:W-:Y:S05]  /*3250*/  BSYNC B1 ;  /* 0x0000000000017941 */ /* 0x000fea0003800000 */
.L_x_50:
        /* <DEDUP_REMOVED lines=13> */
.L_x_53:
[----:B------:R-:W-:Y:S05]  /*3330*/  BSYNC B1 ;  /* 0x0000000000017941 */ /* 0x000fea0003800000 */
.L_x_52:
        /* <DEDUP_REMOVED lines=12> */
.L_x_55:
[----:B------:R-:W-:Y:S05]  /*3400*/  BSYNC B1 ;  /* 0x0000000000017941 */ /* 0x000fea0003800000 */
.L_x_54:
        /* <DEDUP_REMOVED lines=12> */
.L_x_57:
[----:B------:R-:W-:Y:S05]  /*34d0*/  BSYNC B1 ;  /* 0x0000000000017941 */ /* 0x000fea0003800000 */
.L_x_56:
        /* <DEDUP_REMOVED lines=13> */
.L_x_59:
[----:B------:R-:W-:Y:S05]  /*35b0*/  BSYNC B1 ;  /* 0x0000000000017941 */ /* 0x000fea0003800000 */
.L_x_58:
        /* <DEDUP_REMOVED lines=13> */
.L_x_61:
[----:B------:R-:W-:Y:S05]  /*3690*/  BSYNC B1 ;  /* 0x0000000000017941 */ /* 0x000fea0003800000 */
.L_x_60:
        /* <DEDUP_REMOVED lines=12> */
.L_x_63:
[----:B------:R-:W-:Y:S05]  /*3760*/  BSYNC B1 ;  /* 0x0000000000017941 */ /* 0x000fea0003800000 */
.L_x_62:
        /* <DEDUP_REMOVED lines=12> */
.L_x_65:
[----:B------:R-:W-:Y:S05]  /*3830*/  BSYNC B1 ;  /* 0x0000000000017941 */ /* 0x000fea0003800000 */
.L_x_64:
        /* <DEDUP_REMOVED lines=13> */
.L_x_67:
[----:B------:R-:W-:Y:S05]  /*3910*/  BSYNC B1 ;  /* 0x0000000000017941 */ /* 0x000fea0003800000 */
.L_x_66:
        /* <DEDUP_REMOVED lines=13> */
.L_x_69:
[----:B------:R-:W-:Y:S05]  /*39f0*/  BSYNC B1 ;  /* 0x0000000000017941 */ /* 0x000fea0003800000 */
.L_x_68:
        /* <DEDUP_REMOVED lines=12> */
.L_x_71:
[----:B------:R-:W-:Y:S05]  /*3ac0*/  BSYNC B1 ;  /* 0x0000000000017941 */ /* 0x000fea0003800000 */
.L_x_70:
        /* <DEDUP_REMOVED lines=12> */
.L_x_73:
[----:B------:R-:W-:Y:S05]  /*3b90*/  BSYNC B1 ;  /* 0x0000000000017941 */ /* 0x000fea0003800000 */
.L_x_72:
        /* <DEDUP_REMOVED lines=13> */
.L_x_75:
[----:B------:R-:W-:Y:S05]  /*3c70*/  BSYNC B1 ;  /* 0x0000000000017941 */ /* 0x000fea0003800000 */
.L_x_74:
        /* <DEDUP_REMOVED lines=13> */
.L_x_77:
[----:B------:R-:W-:Y:S05]  /*3d50*/  BSYNC B1 ;  /* 0x0000000000017941 */ /* 0x000fea0003800000 */
.L_x_76:
        /* <DEDUP_REMOVED lines=12> */
.L_x_79:
[----:B------:R-:W-:Y:S05]  /*3e20*/  BSYNC B1 ;  /* 0x0000000000017941 */ /* 0x000fea0003800000 */
.L_x_78:
[----:B-----5:R-:W-:Y:S01]  /*3e30*/  LOP3.LUT R27, R27, 0xff, RZ, 0xc0, !PT ;  /* 0x000000ff1b1b7812 */ /* 0x020fe200078ec0ff */
[----:B------:R-:W-:Y:S01]  /*3e40*/  BSSY B1, `(.L_x_80) ;  /* 0x000000b000017945 */ /* 0x000fe20003800000 */
[----:B------:R-:W-:Y:S02]  /*3e50*/  ISETP.LT.OR P1, PT, R25, 0x9, !P1 ;  /* 0x000000091900780c */ /* 0x000fe40004f21670 */
[----:B------:R-:W-:-:S05]  /*3e60*/  F2FP.F16.E4M3.UNPACK_B R27, R27 ;  /* 0x0000001bff1b723e */ /* 0x000fca00020006ff */
[----:B------:R-:W-:-:S05]  /*3e70*/  HADD2.F32 R27, -RZ, R27.H0_H0 ;  /* 0x2000001bff1b7230 */ /* 0x000fca0000004100 */
[----:B------:R-:W-:-:S04]  /*3e80*/  FMUL R28, R27, R10 ;  /* 0x0000000a1b1c7220 */ /* 0x000fc80000400000 */
[----:B------:R-:W-:Y:S01]  /*3e90*/  FFMA R28, R23, R3, R28 ;  /* 0x00000003171c7223 */ /* 0x000fe2000000001c */
[----:B------:R-:W-:-:S04]  /*3ea0*/  PRMT R23, RZ, 0x7610, R23 ;  /* 0x00007610ff177816 */ /* 0x000fc80000000017 */
[----:B------:R-:W-:-:S05]  /*3eb0*/  F2FP.SATFINITE.E4M3.F32.PACK_AB_MERGE_C R27, RZ, R28, RZ ;  /* 0x0000001cff1b723e */ /* 0x000fca00048070ff */
[----:B------:R0:W-:Y:S01]  /*3ec0*/  @!P0 STG.E.U8 desc[UR18][R6.64+0x28], R27 ;  /* 0x0000281b06008986 */ /* 0x0001e2000c101112 */
[----:B------:R-:W-:Y:S05]  /*3ed0*/  @P1 BRA `(.L_x_81) ;  /* 0x0000000000041947 */ /* 0x000fea0003800000 */
[----:B------:R0:W5:Y:S02]  /*3ee0*/  LDG.E.U8 R23, desc[UR18][R16.64+0x29] ;  /* 0x0000291210177981 */ /* 0x000164000c1e1100 */
.L_x_81:
[----:B------:R-:W-:Y:S05]  /*3ef0*/  BSYNC B1 ;  /* 0x0000000000017941 */ /* 0x000fea0003800000 */
.L_x_80:
        /* <DEDUP_REMOVED lines=8> */
[----:B0-----:R-:W-:Y:S02]  /*3f80*/  F2FP.SATFINITE.E4M3.F32.PACK_AB_MERGE_C R27, RZ, R23, RZ ;  /* 0x00000017ff1b723e */ /* 0x001fe400048070ff */
[----:B------:R-:W-:-:S03]  /*3f90*/  PRMT R23, RZ, 0x7610, R23 ;  /* 0x00007610ff177816 */ /* 0x000fc60000000017 */
[----:B------:R0:W-:Y:S01]  /*3fa0*/  @!P1 STG.E.U8 desc[UR18][R6.64+0x29], R27 ;  /* 0x0000291b06009986 */ /* 0x0001e2000c101112 */
[----:B------:R-:W-:Y:S05]  /*3fb0*/  @P2 BRA `(.L_x_83) ;  /* 0x0000000000042947 */ /* 0x000fea0003800000 */
[----:B------:R0:W5:Y:S02]  /*3fc0*/  LDG.E.U8 R23, desc[UR18][R12.64+0x30] ;  /* 0x000030120c177981 */ /* 0x000164000c1e1100 */
.L_x_83:
[----:B------:R-:W-:Y:S05]  /*3fd0*/  BSYNC B1 ;  /* 0x0000000000017941 */ /* 0x000fea0003800000 */
.L_x_82:
[----:B-----5:R-:W-:Y:S01]  /*3fe0*/  LOP3.LUT R23, R23, 0xff, RZ, 0xc0, !PT ;  /* 0x000000ff17177812 */ /* 0x020fe200078ec0ff */
[----:B------:R-:W-:Y:S01]  /*3ff0*/  BSSY B1, `(.L_x_84) ;  /* 0x000000c000017945 */ /* 0x000fe20003800000 */
[----:B------:R-:W-:Y:S02]  /*4000*/  ISETP.GE.AND P1, PT, R26, 0x32, PT ;  /* 0x000000321a00780c */ /* 0x000fe40003f26270 */
[----:B------:R-:W-:Y:S02]  /*4010*/  F2FP.F16.E4M3.UNPACK_B R23, R23 ;  /* 0x00000017ff17723e */ /* 0x000fe400020006ff */
[----:B------:R-:W-:-:S03]  /*4020*/  ISETP.LT.OR P3, PT, R25, 0x1, !P1 ;  /* 0x000000011900780c */ /* 0x000fc60004f61670 */
        /* <DEDUP_REMOVED lines=8> */
.L_x_85:
[----:B------:R-:W-:Y:S05]  /*40b0*/  BSYNC B1 ;  /* 0x0000000000017941 */ /* 0x000fea0003800000 */
.L_x_84:
[----:B-----5:R-:W-:Y:S01]  /*40c0*/  LOP3.LUT R21, R21, 0xff, RZ, 0xc0, !PT ;  /* 0x000000ff15157812 */ /* 0x020fe200078ec0ff */
[----:B------:R-:W-:Y:S01]  /*40d0*/  BSSY B1, `(.L_x_86) ;  /* 0x000000b000017945 */ /* 0x000fe20003800000 */
[----:B------:R-:W-:Y:S02]  /*40e0*/  ISETP.LT.OR P0, PT, R25, 0x9, !P0 ;  /* 0x000000091900780c */ /* 0x000fe40004701670 */
[----:B------:R-:W-:-:S05]  /*40f0*/  F2FP.F16.E4M3.UNPACK_B R21, R21 ;  /* 0x00000015ff15723e */ /* 0x000fca00020006ff */
        /* <DEDUP_REMOVED lines=8> */
.L_x_87:
[----:B------:R-:W-:Y:S05]  /*4180*/  BSYNC B1 ;  /* 0x0000000000017941 */ /* 0x000fea0003800000 */
.L_x_86:
        /* <DEDUP_REMOVED lines=12> */
.L_x_89:
[----:B------:R-:W-:Y:S05]  /*4250*/  BSYNC B1 ;  /* 0x0000000000017941 */ /* 0x000fea0003800000 */
.L_x_88:
        /* <DEDUP_REMOVED lines=13> */
.L_x_91:
[----:B------:R-:W-:Y:S05]  /*4330*/  BSYNC B1 ;  /* 0x0000000000017941 */ /* 0x000fea0003800000 */
.L_x_90:
        /* <DEDUP_REMOVED lines=13> */
.L_x_93:
[----:B------:R-:W-:Y:S05]  /*4410*/  BSYNC B1 ;  /* 0x0000000000017941 */ /* 0x000fea0003800000 */
.L_x_92:
[----:B-----5:R-:W-:Y:S01]  /*4420*/  LOP3.LUT R15, R15, 0xff, RZ, 0xc0, !PT ;  /* 0x000000ff0f0f7812 */ /* 0x020fe200078ec0ff */
[----:B------:R-:W-:Y:S01]  /*4430*/  BSSY B1, `(.L_x_94) ;  /* 0x000000b000017945 */ /* 0x000fe20003800000 */
[----:B------:R-:W-:Y:S02]  /*4440*/  ISETP.LT.OR P0, PT, R25, 0x9, !P0 ;  /* 0x000000091900780c */ /* 0x000fe40004701670 */
[----:B------:R-:W-:Y:S02]  /*4450*/  F2FP.F16.E4M3.UNPACK_B R15, R15 ;  /* 0x0000000fff0f723e */ /* 0x000fe400020006ff */
[----:B0-2---:R-:W-:-:S03]  /*4460*/  PRMT R12, RZ, 0x7610, R12 ;  /* 0x00007610ff0c7816 */ /* 0x005fc6000000000c */
[----:B------:R-:W-:-:S05]  /*4470*/  HADD2.F32 R15, -RZ, R15.H0_H0 ;  /* 0x2000000fff0f7230 */ /* 0x000fca0000004100 */
[----:B------:R-:W-:-:S04]  /*4480*/  FMUL R15, R15, R10 ;  /* 0x0000000a0f0f7220 */ /* 0x000fc80000400000 */
[----:B------:R-:W-:-:S05]  /*4490*/  FFMA R15, R18, R3, R15 ;  /* 0x00000003120f7223 */ /* 0x000fca000000000f */
[----:B------:R-:W-:-:S05]  /*44a0*/  F2FP.SATFINITE.E4M3.F32.PACK_AB_MERGE_C R15, RZ, R15, RZ ;  /* 0x0000000fff0f723e */ /* 0x000fca00048070ff */
[----:B------:R0:W-:Y:S01]  /*44b0*/  @!P3 STG.E.U8 desc[UR18][R8.64+0x39], R15 ;  /* 0x0000390f0800b986 */ /* 0x0001e2000c101112 */
[----:B------:R-:W-:Y:S05]  /*44c0*/  @P0 BRA `(.L_x_95) ;  /* 0x0000000000040947 */ /* 0x000fea0003800000 */
[----:B------:R2:W5:Y:S02]  /*44d0*/  LDG.E.U8 R12, desc[UR18][R16.64+0x38] ;  /* 0x00003812100c7981 */ /* 0x000564000c1e1100 */
.L_x_95:
[----:B------:R-:W-:Y:S05]  /*44e0*/  BSYNC B1 ;  /* 0x0000000000017941 */ /* 0x000fea0003800000 */
.L_x_94:
[----:B-----5:R-:W-:Y:S01]  /*44f0*/  LOP3.LUT R12, R12, 0xff, RZ, 0xc0, !PT ;  /* 0x000000ff0c0c7812 */ /* 0x020fe200078ec0ff */
[----:B------:R-:W-:Y:S01]  /*4500*/  BSSY B1, `(.L_x_96) ;  /* 0x000000b000017945 */ /* 0x000fe20003800000 */
[----:B------:R-:W-:Y:S02]  /*4510*/  ISETP.LT.OR P1, PT, R25, 0x9, !P1 ;  /* 0x000000091900780c */ /* 0x000fe40004f21670 */
[----:B------:R-:W-:-:S05]  /*4520*/  F2FP.F16.E4M3.UNPACK_B R12, R12 ;  /* 0x0000000cff0c723e */ /* 0x000fca00020006ff */
[----:B01----:R-:W-:-:S05]  /*4530*/  HADD2.F32 R9, -RZ, R12.H0_H0 ;  /* 0x2000000cff097230 */ /* 0x003fca0000004100 */
[----:B------:R-:W-:-:S04]  /*4540*/  FMUL R8, R9, R10 ;  /* 0x0000000a09087220 */ /* 0x000fc80000400000 */
[----:B------:R-:W-:-:S05]  /*4550*/  FFMA R8, R11, R3, R8 ;  /* 0x000000030b087223 */ /* 0x000fca0000000008 */
[----:B------:R-:W-:Y:S02]  /*4560*/  F2FP.SATFINITE.E4M3.F32.PACK_AB_MERGE_C R9, RZ, R8, RZ ;  /* 0x00000008ff09723e */ /* 0x000fe400048070ff */
[----:B------:R-:W-:-:S03]  /*4570*/  PRMT R8, RZ, 0x7610, R8 ;  /* 0x00007610ff087816 */ /* 0x000fc60000000008 */
[----:B------:R0:W-:Y:S01]  /*4580*/  @!P0 STG.E.U8 desc[UR18][R6.64+0x38], R9 ;  /* 0x0000380906008986 */ /* 0x0001e2000c101112 */
[----:B------:R-:W-:Y:S05]  /*4590*/  @P1 BRA `(.L_x_97) ;  /* 0x0000000000041947 */ /* 0x000fea0003800000 */
[----:B------:R1:W5:Y:S02]  /*45a0*/  LDG.E.U8 R8, desc[UR18][R16.64+0x39] ;  /* 0x0000391210087981 */ /* 0x000364000c1e1100 */
.L_x_97:
[----:B------:R-:W-:Y:S05]  /*45b0*/  BSYNC B1 ;  /* 0x0000000000017941 */ /* 0x000fea0003800000 */
.L_x_96:
[----:B------:R-:W-:Y:S05]  /*45c0*/  @P1 BRA `(.L_x_98) ;  /* 0x0000000800601947 */ /* 0x000fea0003800000 */
[----:B-----5:R-:W-:-:S04]  /*45d0*/  LOP3.LUT R8, R8, 0xff, RZ, 0xc0, !PT ;  /* 0x000000ff08087812 */ /* 0x020fc800078ec0ff */
[----:B------:R-:W-:-:S05]  /*45e0*/  F2FP.F16.E4M3.UNPACK_B R8, R8 ;  /* 0x00000008ff08723e */ /* 0x000fca00020006ff */
[----:B0-----:R-:W-:-:S05]  /*45f0*/  HADD2.F32 R9, -RZ, R8.H0_H0 ;  /* 0x20000008ff097230 */ /* 0x001fca0000004100 */
[----:B------:R-:W-:-:S04]  /*4600*/  FMUL R9, R9, R10 ;  /* 0x0000000a09097220 */ /* 0x000fc80000400000 */
[----:B------:R-:W-:-:S05]  /*4610*/  FFMA R9, R14, R3, R9 ;  /* 0x000000030e097223 */ /* 0x000fca0000000009 */
[----:B------:R-:W-:-:S05]  /*4620*/  F2FP.SATFINITE.E4M3.F32.PACK_AB_MERGE_C R9, RZ, R9, RZ ;  /* 0x00000009ff09723e */ /* 0x000fca00048070ff */
[----:B------:R0:W-:Y:S01]  /*4630*/  STG.E.U8 desc[UR18][R6.64+0x39], R9 ;  /* 0x0000390906007986 */ /* 0x0001e2000c101112 */
[----:B------:R-:W-:Y:S05]  /*4640*/  BRA `(.L_x_98) ;  /* 0x0000000800407947 */ /* 0x000fea0003800000 */
.L_x_33:
[C---:B------:R-:W-:Y:S01]  /*4650*/  ISETP.GE.AND P3, PT, R26.reuse, 0x1, PT ;  /* 0x000000011a00780c */ /* 0x040fe20003f66270 */
[-C--:B--2---:R-:W-:Y:S01]  /*4660*/  FMUL R79, R79, R3.reuse ;  /* 0x000000034f4f7220 */ /* 0x084fe20000400000 */
[----:B------:R-:W-:Y:S01]  /*4670*/  ISETP.GE.AND P0, PT, R26, 0x2, PT ;  /* 0x000000021a00780c */ /* 0x000fe20003f06270 */
[-C--:B------:R-:W-:Y:S01]  /*4680*/  FMUL R78, R78, R3.reuse ;  /* 0x000000034e4e7220 */ /* 0x080fe20000400000 */
[----:B------:R-:W-:Y:S01]  /*4690*/  ISETP.LT.OR P1, PT, R25, 0x1, !P3 ;  /* 0x000000011900780c */ /* 0x000fe20005f21670 */
[-C--:B------:R-:W-:Y:S01]  /*46a0*/  FMUL R77, R77, R3.reuse ;  /* 0x000000034d4d7220 */ /* 0x080fe20000400000 */
[C---:B------:R-:W-:Y:S01]  /*46b0*/  ISETP.LT.OR P2, PT, R25.reuse, 0x1, !P0 ;  /* 0x000000011900780c */ /* 0x040fe20004741670 */
[-C--:B------:R-:W-:Y:S01]  /*46c0*/  FMUL R76, R76, R3.reuse ;  /* 0x000000034c4c7220 */ /* 0x080fe20000400000 */
[----:B------:R-:W-:Y:S01]  /*46d0*/  ISETP.LT.OR P3, PT, R25, 0x9, !P3 ;  /* 0x000000091900780c */ /* 0x000fe20005f61670 */
[----:B------:R-:W-:Y:S01]  /*46e0*/  FMUL R75, R75, R3 ;  /* 0x000000034b4b7220 */ /* 0x000fe20000400000 */
[----:B------:R-:W-:Y:S01]  /*46f0*/  F2FP.SATFINITE.E4M3.F32.PACK_AB_MERGE_C R79, RZ, R79, RZ ;  /* 0x0000004fff4f723e */ /* 0x000fe200048070ff */
[-C--:B------:R-:W-:Y:S01]  /*4700*/  FMUL R74, R74, R3.reuse ;  /* 0x000000034a4a7220 */ /* 0x080fe20000400000 */
[----:B------:R-:W-:Y:S01]  /*4710*/  F2FP.SATFINITE.E4M3.F32.PACK_AB_MERGE_C R13, RZ, R78, RZ ;  /* 0x0000004eff0d723e */ /* 0x000fe200048070ff */
[----:B------:R-:W-:Y:S01]  /*4720*/  FMUL R73, R73, R3 ;  /* 0x0000000349497220 */ /* 0x000fe20000400000 */
[----:B------:R-:W-:Y:S01]  /*4730*/  F2FP.SATFINITE.E4M3.F32.PACK_AB_MERGE_C R77, RZ, R77, RZ ;  /* 0x0000004dff4d723e */ /* 0x000fe200048070ff */
[-C--:B------:R-:W-:Y:S01]  /*4740*/  FMUL R72, R72, R3.reuse ;  /* 0x0000000348487220 */ /* 0x080fe20000400000 */
[----:B------:R-:W-:Y:S01]  /*4750*/  ISETP.LT.OR P0, PT, R25, 0x9, !P0 ;  /* 0x000000091900780c */ /* 0x000fe20004701670 */
[----:B------:R-:W-:Y:S01]  /*4760*/  @!P1 STG.E.U8 desc[UR18][R8.64], R79 ;  /* 0x0000004f08009986 */ /* 0x000fe2000c101112 */
[C---:B------:R-:W-:Y:S01]  /*4770*/  ISETP.GE.AND P1, PT, R26.reuse, 0x9, PT ;  /* 0x000000091a00780c */ /* 0x040fe20003f26270 */
[----:B------:R-:W-:Y:S01]  /*4780*/  FMUL R71, R71, R3 ;  /* 0x0000000347477220 */ /* 0x000fe20000400000 */
[----:B------:R-:W-:Y:S01]  /*4790*/  F2FP.SATFINITE.E4M3.F32.PACK_AB_MERGE_C R75, RZ, R75, RZ ;  /* 0x0000004bff4b723e */ /* 0x000fe200048070ff */
[----:B------:R0:W-:Y:S01]  /*47a0*/  @!P2 STG.E.U8 desc[UR18][R8.64+0x1], R13 ;  /* 0x0000010d0800a986 */ /* 0x0001e2000c101112 */
[----:B------:R-:W-:Y:S01]  /*47b0*/  ISETP.GE.AND P2, PT, R26, 0xa, PT ;  /* 0x0000000a1a00780c */ /* 0x000fe20003f46270 */
[-C--:B------:R-:W-:Y:S01]  /*47c0*/  FMUL R70, R70, R3.reuse ;  /* 0x0000000346467220 */ /* 0x080fe20000400000 */
[----:B------:R-:W-:Y:S01]  /*47d0*/  F2FP.SATFINITE.E4M3.F32.PACK_AB_MERGE_C R17, RZ, R74, RZ ;  /* 0x0000004aff11723e */ /* 0x000fe200048070ff */
[----:B------:R-:W-:Y:S01]  /*47e0*/  @!P3 STG.E.U8 desc[UR18][R6.64], R77 ;  /* 0x0000004d0600b986 */ /* 0x000fe2000c101112 */
[C---:B------:R-:W-:Y:S01]  /*47f0*/  ISETP.LT.OR P3, PT, R25.reuse, 0x1, !P1 ;  /* 0x000000011900780c */ /* 0x040fe20004f61670 */
[-C--:B------:R-:W-:Y:S01]  /*4800*/  FMUL R68, R68, R3.reuse ;  /* 0x0000000344447220 */ /* 0x080fe20000400000 */
[----:B------:R-:W-:Y:S01]  /*4810*/  ISETP.LT.OR P5, PT, R25, 0x1, !P2 ;  /* 0x000000011900780c */ /* 0x000fe200057a1670 */
[-C--:B------:R-:W-:Y:S01]  /*4820*/  FMUL R67, R67, R3.reuse ;  /* 0x0000000343437220 */ /* 0x080fe20000400000 */
[----:B------:R-:W-:Y:S01]  /*4830*/  ISETP.LT.OR P1, PT, R25, 0x9, !P1 ;  /* 0x000000091900780c */ /* 0x000fe20004f21670 */
[----:B------:R-:W-:Y:S01]  /*4840*/  FMUL R65, R65, R3 ;  /* 0x0000000341417220 */ /* 0x000fe20000400000 */
[----:B------:R-:W-:Y:S01]  /*4850*/  F2FP.SATFINITE.E4M3.F32.PACK_AB_MERGE_C R73, RZ, R73, RZ ;  /* 0x00000049ff49723e */ /* 0x000fe200048070ff */
[-C--:B------:R-:W-:Y:S01]  /*4860*/  FMUL R66, R66, R3.reuse ;  /* 0x0000000342427220 */ /* 0x080fe20000400000 */
[----:B0-----:R-:W-:Y:S01]  /*4870*/  F2FP.SATFINITE.E4M3.F32.PACK_AB_MERGE_C R13, RZ, R76, RZ ;  /* 0x0000004cff0d723e */ /* 0x001fe200048070ff */
[-C--:B------:R-:W-:Y:S01]  /*4880*/  FMUL R64, R64, R3.reuse ;  /* 0x0000000340407220 */ /* 0x080fe20000400000 */
[----:B------:R-:W-:Y:S01]  /*4890*/  ISETP.LT.OR P2, PT, R25, 0x9, !P2 ;  /* 0x000000091900780c */ /* 0x000fe20005741670 */
[-C--:B------:R-:W-:Y:S01]  /*48a0*/  FMUL R63, R63, R3.reuse ;  /* 0x000000033f3f7220 */ /* 0x080fe20000400000 */
[----:B------:R-:W-:Y:S01]  /*48b0*/  F2FP.SATFINITE.E4M3.F32.PACK_AB_MERGE_C R27, RZ, R72, RZ ;  /* 0x00000048ff1b723e */ /* 0x000fe200048070ff */
[----:B------:R0:W-:Y:S01]  /*48c0*/  @!P0 STG.E.U8 desc[UR18][R6.64+0x1], R13 ;  /* 0x0000010d06008986 */ /* 0x0001e2000c101112 */
[C---:B------:R-:W-:Y:S01]  /*48d0*/  ISETP.GE.AND P0, PT, R26.reuse, 0x11, PT ;  /* 0x000000111a00780c */ /* 0x040fe20003f06270 */
[----:B------:R-:W-:Y:S01]  /*48e0*/  FMUL R61, R61, R3 ;  /* 0x000000033d3d7220 */ /* 0x000fe20000400000 */
[----:B------:R-:W-:Y:S01]  /*48f0*/  F2FP.SATFINITE.E4M3.F32.PACK_AB_MERGE_C R71, RZ, R71, RZ ;  /* 0x00000047ff47723e */ /* 0x000fe200048070ff */
[----:B------:R-:W-:Y:S01]  /*4900*/  @!P3 STG.E.U8 desc[UR18][R8.64+0x8], R75 ;  /* 0x0000084b0800b986 */ /* 0x000fe2000c101112 */
[----:B------:R-:W-:Y:S01]  /*4910*/  ISETP.GE.AND P3, PT, R26, 0x12, PT ;  /* 0x000000121a00780c */ /* 0x000fe20003f66270 */
[----:B------:R-:W-:Y:S01]  /*4920*/  FMUL R62, R62, R3 ;  /* 0x000000033e3e7220 */ /* 0x000fe20000400000 */
[----:B------:R-:W-:Y:S01]  /*4930*/  F2FP.SATFINITE.E4M3.F32.PACK_AB_MERGE_C R67, RZ, R67, RZ ;  /* 0x00000043ff43723e */ /* 0x000fe200048070ff */
[----:B------:R1:W-:Y:S01]  /*4940*/  @!P5 STG.E.U8 desc[UR18][R8.64+0x9], R17 ;  /* 0x000009110800d986 */ /* 0x0003e2000c101112 */
[----:B------:R-:W-:Y:S01]  /*4950*/  ISETP.LT.OR P5, PT, R25, 0x1, !P3 ;  /* 0x000000011900780c */ /* 0x000fe20005fa1670 */
[-C--:B------:R-:W-:Y:S01]  /*4960*/  FMUL R59, R59, R3.reuse ;  /* 0x000000033b3b7220 */ /* 0x080fe20000400000 */
[C---:B------:R-:W-:Y:S01]  /*4970*/  ISETP.LT.OR P3, PT, R25.reuse, 0x9, !P3 ;  /* 0x000000091900780c */ /* 0x040fe20005f61670 */
[----:B------:R-:W-:Y:S01]  /*4980*/  @!P1 STG.E.U8 desc[UR18][R6.64+0x8], R73 ;  /* 0x0000084906009986 */ /* 0x000fe2000c101112 */
[----:B------:R-:W-:Y:S01]  /*4990*/  ISETP.LT.OR P1, PT, R25, 0x1, !P0 ;  /* 0x000000011900780c */ /* 0x000fe20004721670 */
[-C--:B------:R-:W-:Y:S01]  /*49a0*/  FMUL R60, R60, R3.reuse ;  /* 0x000000033c3c7220 */ /* 0x080fe20000400000 */
[----:B0-----:R-:W-:Y:S01]  /*49b0*/  F2FP.SATFINITE.E4M3.F32.PACK_AB_MERGE_C R13, RZ, R70, RZ ;  /* 0x00000046ff0d723e */ /* 0x001fe200048070ff */
[----:B------:R-:W-:Y:S01]  /*49c0*/  @!P2 STG.E.U8 desc[UR18][R6.64+0x9], R27 ;  /* 0x0000091b0600a986 */ /* 0x000fe2000c101112 */
[----:B------:R-:W-:Y:S01]  /*49d0*/  ISETP.GE.AND P2, PT, R26, 0x19, PT ;  /* 0x000000191a00780c */ /* 0x000fe20003f46270 */
[-C--:B------:R-:W-:Y:S01]  /*49e0*/  FMUL R57, R57, R3.reuse ;  /* 0x0000000339397220 */ /* 0x080fe20000400000 */
[C---:B------:R-:W-:Y:S01]  /*49f0*/  ISETP.LT.OR P0, PT, R25.reuse, 0x9, !P0 ;  /* 0x000000091900780c */ /* 0x040fe20004701670 */
[-C--:B------:R-:W-:Y:S01]  /*4a00*/  FMUL R58, R58, R3.reuse ;  /* 0x000000033a3a7220 */ /* 0x080fe20000400000 */
[----:B------:R-:W-:Y:S01]  /*4a10*/  ISETP.LT.OR P6, PT, R25, 0x1, !P2 ;  /* 0x000000011900780c */ /* 0x000fe200057c1670 */
[----:B------:R0:W-:Y:S01]  /*4a20*/  @!P5 STG.E.U8 desc[UR18][R8.64+0x11], R13 ;  /* 0x0000110d0800d986 */ /* 0x0001e2000c101112 */
[----:B-1----:R-:W-:Y:S01]  /*4a30*/  F2FP.SATFINITE.E4M3.F32.PACK_AB_MERGE_C R17, RZ, R68, RZ ;  /* 0x00000044ff11723e */ /* 0x002fe200048070ff */
[----:B------:R-:W-:Y:S01]  /*4a40*/  FMUL R56, R56, R3 ;  /* 0x0000000338387220 */ /* 0x000fe20000400000 */
[----:B------:R-:W-:Y:S01]  /*4a50*/  F2FP.SATFINITE.E4M3.F32.PACK_AB_MERGE_C R65, RZ, R65, RZ ;  /* 0x00000041ff41723e */ /* 0x000fe200048070ff */
[----:B------:R-:W-:Y:S01]  /*4a60*/  @!P1 STG.E.U8 desc[UR18][R8.64+0x10], R71 ;  /* 0x0000104708009986 */ /* 0x000fe2000c101112 */
[----:B------:R-:W-:Y:S01]  /*4a70*/  ISETP.GE.AND P1, PT, R26, 0x1a, PT ;  /* 0x0000001a1a00780c */ /* 0x000fe20003f26270 */
[-C--:B------:R-:W-:Y:S01]  /*4a80*/  FMUL R23, R23, R3.reuse ;  /* 0x0000000317177220 */ /* 0x080fe20000400000 */
[C---:B------:R-:W-:Y:S01]  /*4a90*/  ISETP.LT.OR P2, PT, R25.reuse, 0x9, !P2 ;  /* 0x000000091900780c */ /* 0x040fe20005741670 */
[----:B------:R1:W-:Y:S01]  /*4aa0*/  @!P3 STG.E.U8 desc[UR18][R6.64+0x11], R17 ;  /* 0x000011110600b986 */ /* 0x0003e2000c101112 */
[----:B------:R-:W-:Y:S01]  /*4ab0*/  ISETP.LT.OR P5, PT, R25, 0x1, !P1 ;  /* 0x000000011900780c */ /* 0x000fe20004fa1670 */
[-C--:B------:R-:W-:Y:S01]  /*4ac0*/  FMUL R21, R21, R3.reuse ;  /* 0x0000000315157220 */ /* 0x080fe20000400000 */
[----:B------:R-:W-:Y:S01]  /*4ad0*/  ISETP.LT.OR P3, PT, R25, 0x9, !P1 ;  /* 0x000000091900780c */ /* 0x000fe20004f61670 */
[----:B------:R-:W-:Y:S01]  /*4ae0*/  @!P0 STG.E.U8 desc[UR18][R6.64+0x10], R67 ;  /* 0x0000104306008986 */ /* 0x000fe2000c101112 */
[----:B0-----:R-:W-:Y:S01]  /*4af0*/  F2FP.SATFINITE.E4M3.F32.PACK_AB_MERGE_C R13, RZ, R66, RZ ;  /* 0x00000042ff0d723e */ /* 0x001fe200048070ff */
[-C--:B------:R-:W-:Y:S01]  /*4b00*/  FMUL R22, R22, R3.reuse ;  /* 0x0000000316167220 */ /* 0x080fe20000400000 */
[C---:B------:R-:W-:Y:S01]  /*4b10*/  ISETP.GE.AND P0, PT, R26.reuse, 0x21, PT ;  /* 0x000000211a00780c */ /* 0x040fe20003f06270 */
[----:B------:R-:W-:Y:S01]  /*4b20*/  @!P6 STG.E.U8 desc[UR18][R8.64+0x18], R65 ;  /* 0x000018410800e986 */ /* 0x000fe2000c101112 */
[----:B------:R-:W-:Y:S01]  /*4b30*/  ISETP.GE.AND P1, PT, R26, 0x22, PT ;  /* 0x000000221a00780c */ /* 0x000fe20003f26270 */
[-C--:B------:R-:W-:Y:S01]  /*4b40*/  FMUL R19, R19, R3.reuse ;  /* 0x0000000313137220 */ /* 0x080fe20000400000 */
[C---:B------:R-:W-:Y:S01]  /*4b50*/  ISETP.LT.OR P6, PT, R25.reuse, 0x1, !P0 ;  /* 0x000000011900780c */ /* 0x040fe200047c1670 */
[-C--:B------:R-:W-:Y:S01]  /*4b60*/  FMUL R20, R20, R3.reuse ;  /* 0x0000000314147220 */ /* 0x080fe20000400000 */
[----:B-1----:R-:W-:Y:S01]  /*4b70*/  F2FP.SATFINITE.E4M3.F32.PACK_AB_MERGE_C R17, RZ, R64, RZ ;  /* 0x00000040ff11723e */ /* 0x002fe200048070ff */
[----:B------:R0:W-:Y:S01]  /*4b80*/  @!P5 STG.E.U8 desc[UR18][R8.64+0x19], R13 ;  /* 0x0000190d0800d986 */ /* 0x0001e2000c101112 */
[----:B------:R-:W-:Y:S01]  /*4b90*/  ISETP.LT.OR P5, PT, R25, 0x1, !P1 ;  /* 0x000000011900780c */ /* 0x000fe20004fa1670 */
[----:B------:R-:W-:Y:S01]  /*4ba0*/  FMUL R15, R15, R3 ;  /* 0x000000030f0f7220 */ /* 0x000fe20000400000 */
[----:B------:R-:W-:Y:S01]  /*4bb0*/  F2FP.SATFINITE.E4M3.F32.PACK_AB_MERGE_C R63, RZ, R63, RZ ;  /* 0x0000003fff3f723e */ /* 0x000fe200048070ff */
[----:B------:R1:W-:Y:S01]  /*4bc0*/  @!P3 STG.E.U8 desc[UR18][R6.64+0x19], R17 ;  /* 0x000019110600b986 */ /* 0x0003e2000c101112 */
[----:B------:R-:W-:Y:S01]  /*4bd0*/  F2FP.SATFINITE.E4M3.F32.PACK_AB_MERGE_C R61, RZ, R61, RZ ;  /* 0x0000003dff3d723e */ /* 0x000fe200048070ff */
[-C--:B------:R-:W-:Y:S01]  /*4be0*/  FMUL R18, R18, R3.reuse ;  /* 0x0000000312127220 */ /* 0x080fe20000400000 */
[----:B------:R-:W-:Y:S01]  /*4bf0*/  F2FP.SATFINITE.E4M3.F32.PACK_AB_MERGE_C R27, RZ, R62, RZ ;  /* 0x0000003eff1b723e */ /* 0x000fe200048070ff */
[----:B------:R-:W-:Y:S01]  /*4c00*/  @!P2 STG.E.U8 desc[UR18][R6.64+0x18], R63 ;  /* 0x0000183f0600a986 */ /* 0x000fe2000c101112 */
[----:B------:R-:W-:Y:S01]  /*4c10*/  ISETP.LT.OR P3, PT, R25, 0x9, !P1 ;  /* 0x000000091900780c */ /* 0x000fe20004f61670 */
[-C--:B------:R-:W-:Y:S01]  /*4c20*/  FMUL R11, R11, R3.reuse ;  /* 0x000000030b0b7220 */ /* 0x080fe20000400000 */
[----:B------:R-:W-:Y:S01]  /*4c30*/  ISETP.GE.AND P2, PT, R26, 0x29, PT ;  /* 0x000000291a00780c */ /* 0x000fe20003f46270 */
[----:B------:R-:W-:Y:S01]  /*4c40*/  @!P6 STG.E.U8 desc[UR18][R8.64+0x20], R61 ;  /* 0x0000203d0800e986 */ /* 0x000fe2000c101112 */
[C---:B------:R-:W-:Y:S01]  /*4c50*/  ISETP.LT.OR P0, PT, R25.reuse, 0x9, !P0 ;  /* 0x000000091900780c */ /* 0x040fe20004701670 */
[----:B------:R-:W-:Y:S01]  /*4c60*/  FMUL R14, R14, R3 ;  /* 0x000000030e0e7220 */ /* 0x000fe20000400000 */
[----:B------:R-:W-:Y:S01]  /*4c70*/  ISETP.GE.AND P1, PT, R26, 0x2a, PT ;  /* 0x0000002a1a00780c */ /* 0x000fe20003f26270 */
[----:B------:R-:W-:Y:S01]  /*4c80*/  @!P5 STG.E.U8 desc[UR18][R8.64+0x21], R27 ;  /* 0x0000211b0800d986 */ /* 0x000fe2000c101112 */
[----:B------:R-:W-:-:S02]  /*4c90*/  ISETP.LT.OR P6, PT, R25, 0x1, !P2 ;  /* 0x000000011900780c */ /* 0x000fc400057c1670 */
[C---:B------:R-:W-:Y:S02]  /*4ca0*/  ISETP.LT.OR P5, PT, R25.reuse, 0x1, !P1 ;  /* 0x000000011900780c */ /* 0x040fe40004fa1670 */
[----:B------:R-:W-:Y:S02]  /*4cb0*/  F2FP.SATFINITE.E4M3.F32.PACK_AB_MERGE_C R59, RZ, R59, RZ ;  /* 0x0000003bff3b723e */ /* 0x000fe400048070ff */
[----:B0-----:R-:W-:Y:S02]  /*4cc0*/  F2FP.SATFINITE.E4M3.F32.PACK_AB_MERGE_C R13, RZ, R60, RZ ;  /* 0x0000003cff0d723e */ /* 0x001fe400048070ff */
[----:B------:R-:W-:Y:S01]  /*4cd0*/  F2FP.SATFINITE.E4M3.F32.PACK_AB_MERGE_C R57, RZ, R57, RZ ;  /* 0x00000039ff39723e */ /* 0x000fe200048070ff */
[----:B------:R-:W-:Y:S01]  /*4ce0*/  @!P0 STG.E.U8 desc[UR18][R6.64+0x20], R59 ;  /* 0x0000203b06008986 */ /* 0x000fe2000c101112 */
[----:B-1----:R-:W-:Y:S02]  /*4cf0*/  F2FP.SATFINITE.E4M3.F32.PACK_AB_MERGE_C R17, RZ, R58, RZ ;  /* 0x0000003aff11723e */ /* 0x002fe400048070ff */
[C---:B------:R-:W-:Y:S01]  /*4d00*/  ISETP.LT.OR P1, PT, R25.reuse, 0x9, !P1 ;  /* 0x000000091900780c */ /* 0x040fe20004f21670 */
[----:B------:R0:W-:Y:S01]  /*4d10*/  @!P3 STG.E.U8 desc[UR18][R6.64+0x21], R13 ;  /* 0x0000210d0600b986 */ /* 0x0001e2000c101112 */
[----:B------:R-:W-:-:S02]  /*4d20*/  ISETP.LT.OR P2, PT, R25, 0x9, !P2 ;  /* 0x000000091900780c */ /* 0x000fc40005741670 */
[C---:B------:R-:W-:Y:S01]  /*4d30*/  ISETP.GE.AND P3, PT, R26.reuse, 0x31, PT ;  /* 0x000000311a00780c */ /* 0x040fe20003f66270 */
[----:B------:R-:W-:Y:S01]  /*4d40*/  @!P6 STG.E.U8 desc[UR18][R8.64+0x28], R57 ;  /* 0x000028390800e986 */ /* 0x000fe2000c101112 */
[----:B------:R-:W-:Y:S02]  /*4d50*/  ISETP.GE.AND P0, PT, R26, 0x32, PT ;  /* 0x000000321a00780c */ /* 0x000fe40003f06270 */
[----:B------:R-:W-:Y:S01]  /*4d60*/  F2FP.SATFINITE.E4M3.F32.PACK_AB_MERGE_C R23, RZ, R23, RZ ;  /* 0x00000017ff17723e */ /* 0x000fe200048070ff */
[----:B------:R1:W-:Y:S01]  /*4d70*/  @!P5 STG.E.U8 desc[UR18][R8.64+0x29], R17 ;  /* 0x000029110800d986 */ /* 0x0003e2000c101112 */
[C---:B------:R-:W-:Y:S02]  /*4d80*/  ISETP.LT.OR P5, PT, R25.reuse, 0x1, !P3 ;  /* 0x000000011900780c */ /* 0x040fe40005fa1670 */
[----:B------:R-:W-:Y:S02]  /*4d90*/  ISETP.LT.OR P6, PT, R25, 0x1, !P0 ;  /* 0x000000011900780c */ /* 0x000fe400047c1670 */
[----:B0-----:R-:W-:Y:S01]  /*4da0*/  F2FP.SATFINITE.E4M3.F32.PACK_AB_MERGE_C R13, RZ, R56, RZ ;  /* 0x00000038ff0d723e */ /* 0x001fe200048070ff */
[----:B------:R-:W-:Y:S01]  /*4db0*/  @!P2 STG.E.U8 desc[UR18][R6.64+0x28], R23 ;  /* 0x000028170600a986 */ /* 0x000fe2000c101112 */
[----:B------:R-:W-:-:S02]  /*4dc0*/  F2FP.SATFINITE.E4M3.F32.PACK_AB_MERGE_C R21, RZ, R21, RZ ;  /* 0x00000015ff15723e */ /* 0x000fc400048070ff */
[C---:B------:R-:W-:Y:S01]  /*4dd0*/  ISETP.GE.AND P2, PT, R26.reuse, 0x3a, PT ;  /* 0x0000003a1a00780c */ /* 0x040fe20003f46270 */
[----:B------:R0:W-:Y:S01]  /*4de0*/  @!P1 STG.E.U8 desc[UR18][R6.64+0x29], R13 ;  /* 0x0000290d06009986 */ /* 0x0001e2000c101112 */
[C---:B------:R-:W-:Y:S02]  /*4df0*/  ISETP.LT.OR P1, PT, R25.reuse, 0x9, !P3 ;  /* 0x000000091900780c */ /* 0x040fe40005f21670 */
[----:B-1----:R-:W-:Y:S01]  /*4e00*/  F2FP.SATFINITE.E4M3.F32.PACK_AB_MERGE_C R17, RZ, R22, RZ ;  /* 0x00000016ff11723e */ /* 0x002fe200048070ff */
[----:B------:R-:W-:Y:S01]  /*4e10*/  @!P5 STG.E.U8 desc[UR18][R8.64+0x30], R21 ;  /* 0x000030150800d986 */ /* 0x000fe2000c101112 */
[----:B------:R-:W-:Y:S02]  /*4e20*/  ISETP.GE.AND P3, PT, R26, 0x39, PT ;  /* 0x000000391a00780c */ /* 0x000fe40003f66270 */
[C---:B------:R-:W-:Y:S01]  /*4e30*/  ISETP.LT.OR P0, PT, R25.reuse, 0x9, !P0 ;  /* 0x000000091900780c */ /* 0x040fe20004701670 */
[----:B------:R1:W-:Y:S01]  /*4e40*/  @!P6 STG.E.U8 desc[UR18][R8.64+0x31], R17 ;  /* 0x000031110800e986 */ /* 0x0003e2000c101112 */
[----:B------:R-:W-:-:S02]  /*4e50*/  ISETP.LT.OR P5, PT, R25, 0x1, !P3 ;  /* 0x000000011900780c */ /* 0x000fc40005fa1670 */
[C---:B------:R-:W-:Y:S02]  /*4e60*/  ISETP.LT.OR P6, PT, R25.reuse, 0x1, !P2 ;  /* 0x000000011900780c */ /* 0x040fe400057c1670 */
[C---:B------:R-:W-:Y:S02]  /*4e70*/  ISETP.LT.OR P3, PT, R25.reuse, 0x9, !P3 ;  /* 0x000000091900780c */ /* 0x040fe40005f61670 */
[----:B------:R-:W-:Y:S02]  /*4e80*/  ISETP.LT.OR P2, PT, R25, 0x9, !P2 ;  /* 0x000000091900780c */ /* 0x000fe40005741670 */
[----:B------:R-:W-:Y:S02]  /*4e90*/  F2FP.SATFINITE.E4M3.F32.PACK_AB_MERGE_C R19, RZ, R19, RZ ;  /* 0x00000013ff13723e */ /* 0x000fe400048070ff */
[----:B0-----:R-:W-:Y:S02]  /*4ea0*/  F2FP.SATFINITE.E4M3.F32.PACK_AB_MERGE_C R13, RZ, R20, RZ ;  /* 0x00000014ff0d723e */ /* 0x001fe400048070ff */
[----:B------:R-:W-:Y:S01]  /*4eb0*/  F2FP.SATFINITE.E4M3.F32.PACK_AB_MERGE_C R15, RZ, R15, RZ ;  /* 0x0000000fff0f723e */ /* 0x000fe200048070ff */
[----:B------:R0:W-:Y:S01]  /*4ec0*/  @!P1 STG.E.U8 desc[UR18][R6.64+0x30], R19 ;  /* 0x0000301306009986 */ /* 0x0001e2000c101112 */
[----:B-1----:R-:W-:-:S02]  /*4ed0*/  F2FP.SATFINITE.E4M3.F32.PACK_AB_MERGE_C R17, RZ, R18, RZ ;  /* 0x00000012ff11723e */ /* 0x002fc400048070ff */
[----:B------:R-:W-:Y:S01]  /*4ee0*/  F2FP.SATFINITE.E4M3.F32.PACK_AB_MERGE_C R11, RZ, R11, RZ ;  /* 0x0000000bff0b723e */ /* 0x000fe200048070ff */
[----:B------:R0:W-:Y:S01]  /*4ef0*/  @!P0 STG.E.U8 desc[UR18][R6.64+0x31], R13 ;  /* 0x0000310d06008986 */ /* 0x0001e2000c101112 */
[----:B------:R-:W-:-:S03]  /*4f00*/  F2FP.SATFINITE.E4M3.F32.PACK_AB_MERGE_C R21, RZ, R14, RZ ;  /* 0x0000000eff15723e */ /* 0x000fc600048070ff */
[----:B------:R0:W-:Y:S04]  /*4f10*/  @!P5 STG.E.U8 desc[UR18][R8.64+0x38], R15 ;  /* 0x0000380f0800d986 */ /* 0x0001e8000c101112 */
[----:B------:R0:W-:Y:S04]  /*4f20*/  @!P6 STG.E.U8 desc[UR18][R8.64+0x39], R17 ;  /* 0x000039110800e986 */ /* 0x0001e8000c101112 */
[----:B------:R0:W-:Y:S04]  /*4f30*/  @!P3 STG.E.U8 desc[UR18][R6.64+0x38], R11 ;  /* 0x0000380b0600b986 */ /* 0x0001e8000c101112 */
[----:B------:R0:W-:Y:S02]  /*4f40*/  @!P2 STG.E.U8 desc[UR18][R6.64+0x39], R21 ;  /* 0x000039150600a986 */ /* 0x0001e4000c101112 */
.L_x_98:
[----:B------:R-:W-:Y:S05]  /*4f50*/  BSYNC B0 ;  /* 0x0000000000007941 */ /* 0x000fea0003800000 */
.L_x_32:
[----:B------:R-:W-:Y:S01]  /*4f60*/  ULDC UR6, c[0x0][0xc] ;  /* 0x0000030000067ab9 */ /* 0x000fe20000000800 */
[----:B------:R-:W-:Y:S01]  /*4f70*/  ULDC UR7, c[0x0][0x10] ;  /* 0x0000040000077ab9 */ /* 0x000fe20000000800 */
[----:B0-----:R-:W0:Y:S01]  /*4f80*/  LDC R9, c[0x0][0x14] ;  /* 0x00000500ff097b82 */ /* 0x001e220000000800 */
[----:B------:R-:W-:Y:S01]  /*4f90*/  UIMAD.WIDE.U32 UR6, UR6, UR7, URZ ;  /* 0x00000007060672a5 */ /* 0x000fe2000f8e003f */
[----:B------:R-:W-:Y:S02]  /*4fa0*/  IMAD.MOV.U32 R6, RZ, RZ, R0 ;  /* 0x000000ffff067224 */ /* 0x000fe400078e0000 */
[----:B------:R-:W-:Y:S02]  /*4fb0*/  IMAD.MOV.U32 R7, RZ, RZ, R5 ;  /* 0x000000ffff077224 */ /* 0x000fe400078e0005 */
[----:B------:R-:W-:Y:S02]  /*4fc0*/  IMAD.MOV.U32 R12, RZ, RZ, -0x1 ;  /* 0xffffffffff0c7424 */ /* 0x000fe400078e00ff */
[----:B------:R-:W-:-:S02]  /*4fd0*/  IMAD.MOV.U32 R69, RZ, RZ, -0x1 ;  /* 0xffffffffff457424 */ /* 0x000fc400078e00ff */
[----:B0-----:R-:W-:-:S04]  /*4fe0*/  IMAD.WIDE.U32 R6, R9, UR6, R6 ;  /* 0x0000000609067c25 */ /* 0x001fc8000f8e0006 */
[----:B------:R-:W-:Y:S01]  /*4ff0*/  IMAD R5, R9, UR7, RZ ;  /* 0x0000000709057c24 */ /* 0x000fe2000f8e02ff */
[----:B------:R-:W-:Y:S01]  /*5000*/  ULDC.64 UR6, c[0x0][0x650] ;  /* 0x0001940000067ab9 */ /* 0x000fe20000000a00 */
[----:B------:R-:W-:Y:S01]  /*5010*/  IMAD.MOV.U32 R0, RZ, RZ, R6 ;  /* 0x000000ffff007224 */ /* 0x000fe200078e0006 */
[----:B------:R-:W-:Y:S01]  /*5020*/  ISETP.GE.U32.AND P0, PT, R6, UR6, PT ;  /* 0x0000000606007c0c */ /* 0x000fe2000bf06070 */
[----:B------:R-:W-:Y:S01]  /*5030*/  IMAD.IADD R5, R7, 0x1, R5 ;  /* 0x0000000107057824 */ /* 0x000fe200078e0205 */
[----:B------:R-:W-:-:S04]  /*5040*/  PRMT R7, RZ, 0x7610, R7 ;  /* 0x00007610ff077816 */ /* 0x000fc80000000007 */
[----:B------:R-:W-:-:S13]  /*5050*/  ISETP.GE.U32.AND.EX P0, PT, R5, UR7, PT, P0 ;  /* 0x0000000705007c0c */ /* 0x000fda000bf06100 */
[----:B------:R-:W-:Y:S05]  /*5060*/  @P0 BRA `(.L_x_99) ;  /* 0x0000000400640947 */ /* 0x000fea0003800000 */
[----:B------:R-:W0:Y:S01]  /*5070*/  S2R R20, SR_CTAID.X ;  /* 0x0000000000147919 */ /* 0x000e220000002500 */
[----:B------:R-:W0:Y:S01]  /*5080*/  LDC.64 R14, c[0x0][0x628] ;  /* 0x00018a00ff0e7b82 */ /* 0x000e220000000a00 */
[----:B------:R-:W-:Y:S01]  /*5090*/  ULDC UR6, c[0x0][0x150] ;  /* 0x0000540000067ab9 */ /* 0x000fe20000000800 */
[----:B------:R-:W-:Y:S01]  /*50a0*/  IMAD.MOV.U32 R12, RZ, RZ, R0 ;  /* 0x000000ffff0c7224 */ /* 0x000fe200078e0000 */
[----:B------:R-:W0:Y:S01]  /*50b0*/  S2R R22, SR_CTAID.Y ;  /* 0x0000000000167919 */ /* 0x000e220000002600 */
[----:B------:R-:W-:-:S04]  /*50c0*/  IMAD.MOV.U32 R13, RZ, RZ, R5 ;  /* 0x000000ffff0d7224 */ /* 0x000fc800078e0005 */
[----:B------:R-:W0:Y:S08]  /*50d0*/  LDC R23, c[0x0][0x144] ;  /* 0x00005100ff177b82 */ /* 0x000e300000000800 */
[----:B-1234-:R-:W1:Y:S08]  /*50e0*/  LDC R16, c[0x0][0x630] ;  /* 0x00018c00ff107b82 */ /* 0x01ee700000000800 */
[----:B------:R-:W2:Y:S01]  /*50f0*/  LDC.64 R18, c[0x0][0x620] ;  /* 0x00018800ff127b82 */ /* 0x000ea20000000a00 */
[----:B0-----:R-:W-:-:S04]  /*5100*/  ISETP.NE.U32.AND P0, PT, R14, RZ, PT ;  /* 0x000000ff0e00720c */ /* 0x001fc80003f05070 */
[----:B------:R-:W-:Y:S02]  /*5110*/  ISETP.NE.AND.EX P0, PT, R15, RZ, PT, P0 ;  /* 0x000000ff0f00720c */ /* 0x000fe40003f05300 */
[----:B------:R-:W-:-:S05]  /*5120*/  I2FP.F32.U32 R6, R20 ;  /* 0x0000001400067245 */ /* 0x000fca0000201000 */
[----:B------:R-:W-:-:S04]  /*5130*/  FMUL R6, R6, UR6 ;  /* 0x0000000606067c20 */ /* 0x000fc80008400000 */
[----:B------:R0:W3:Y:S02]  /*5140*/  F2I.U32.TRUNC.NTZ R21, R6 ;  /* 0x0000000600157305 */ /* 0x0000e4000020f000 */
[----:B-1----:R-:W-:Y:S05]  /*5150*/  @!P0 BRA `(.L_x_100) ;  /* 0x0000000000288947 */ /* 0x002fea0003800000 */
[----:B------:R-:W1:Y:S02]  /*5160*/  LDC R7, c[0x0][0x634] ;  /* 0x00018d00ff077b82 */ /* 0x000e640000000800 */
[----:B-1----:R-:W-:-:S05]  /*5170*/  IADD3 R11, P0, R0, R7, RZ ;  /* 0x00000007000b7210 */ /* 0x002fca0007f1e0ff */
[----:B------:R-:W-:-:S04]  /*5180*/  IMAD.X R17, RZ, RZ, R5, P0 ;  /* 0x000000ffff117224 */ /* 0x000fc800000e0605 */
[----:B0-----:R-:W-:-:S04]  /*5190*/  IMAD.WIDE.U32 R6, R17, R14, RZ ;  /* 0x0000000e11067225 */ /* 0x001fc800078e00ff */
[----:B-----5:R-:W-:-:S04]  /*51a0*/  IMAD.WIDE.U32 R8, P0, R11, R15, R6 ;  /* 0x0000000f0b087225 */ /* 0x020fc80007800006 */
[----:B------:R-:W-:-:S04]  /*51b0*/  IMAD.WIDE.U32 R6, R11, R14, RZ ;  /* 0x0000000e0b067225 */ /* 0x000fc800078e00ff */
[----:B------:R-:W-:Y:S01]  /*51c0*/  IMAD.X R13, RZ, RZ, RZ, P0 ;  /* 0x000000ffff0d7224 */ /* 0x000fe200000e06ff */
[----:B------:R-:W-:Y:S01]  /*51d0*/  IADD3 RZ, P0, R7, R8, RZ ;  /* 0x0000000807ff7210 */ /* 0x000fe20007f1e0ff */
[----:B------:R-:W-:-:S04]  /*51e0*/  IMAD.MOV.U32 R12, RZ, RZ, R9 ;  /* 0x000000ffff0c7224 */ /* 0x000fc800078e0009 */
[----:B------:R-:W-:-:S08]  /*51f0*/  IMAD.WIDE.U32.X R12, R17, R15, R12, P0 ;  /* 0x0000000f110c7225 */ /* 0x000fd000000e040c */
.L_x_100:
[-CC-:B------:R-:W-:Y:S01]  /*5200*/  SHF.R.U64 R69, R12, R16.reuse, R13.reuse ;  /* 0x000000100c457219 */ /* 0x180fe2000000120d */
[----:B------:R-:W1:Y:S01]  /*5210*/  LDC.64 R28, c[0x0][0x640] ;  /* 0x00019000ff1c7b82 */ /* 0x000e620000000a00 */
[----:B0-----:R-:W-:Y:S01]  /*5220*/  SHF.R.U32.HI R6, RZ, R16, R13 ;  /* 0x00000010ff067219 */ /* 0x001fe2000001160d */
[----:B---3--:R-:W-:Y:S01]  /*5230*/  IMAD.MOV R21, RZ, RZ, -R21 ;  /* 0x000000ffff157224 */ /* 0x008fe200078e0a15 */
[----:B------:R-:W-:Y:S01]  /*5240*/  IADD3 R9, P0, RZ, -R69, RZ ;  /* 0x80000045ff097210 */ /* 0x000fe20007f1e0ff */
[----:B------:R-:W-:Y:S01]  /*5250*/  ULDC UR6, c[0x0][0x154] ;  /* 0x0000550000067ab9 */ /* 0x000fe20000000800 */
[----:B------:R-:W-:Y:S02]  /*5260*/  IMAD.MOV.U32 R11, RZ, RZ, 0x1 ;  /* 0x00000001ff0b7424 */ /* 0x000fe400078e00ff */
[----:B------:R-:W-:Y:S01]  /*5270*/  IMAD R21, R23, R21, R20 ;  /* 0x0000001517157224 */ /* 0x000fe200078e0214 */
[----:B------:R-:W0:Y:S01]  /*5280*/  LDC R12, c[0x0][0x618] ;  /* 0x00018600ff0c7b82 */ /* 0x000e220000000800 */
[----:B------:R-:W-:-:S02]  /*5290*/  IMAD.X R7, RZ, RZ, ~R6, P0 ;  /* 0x000000ffff077224 */ /* 0x000fc400000e0e06 */
[----:B------:R-:W-:Y:S02]  /*52a0*/  IMAD.MOV.U32 R6, RZ, RZ, R0 ;  /* 0x000000ffff067224 */ /* 0x000fe400078e0000 */
[-C--:B--2--5:R-:W-:Y:S02]  /*52b0*/  IMAD R8, R7, R18.reuse, RZ ;  /* 0x0000001207087224 */ /* 0x0a4fe400078e02ff */
[----:B------:R-:W-:Y:S01]  /*52c0*/  IMAD.MOV.U32 R7, RZ, RZ, R5 ;  /* 0x000000ffff077224 */ /* 0x000fe200078e0005 */
[----:B------:R-:W2:Y:S01]  /*52d0*/  LDC R24, c[0x0][0x608] ;  /* 0x00018200ff187b82 */ /* 0x000ea20000000800 */
[----:B------:R-:W-:-:S04]  /*52e0*/  IMAD.WIDE.U32 R6, R9, R18, R6 ;  /* 0x0000001209067225 */ /* 0x000fc800078e0006 */
[----:B------:R-:W-:-:S03]  /*52f0*/  IMAD R9, R9, R19, R8 ;  /* 0x0000001309097224 */ /* 0x000fc600078e0208 */
[----:B------:R-:W3:Y:S01]  /*5300*/  LDC R26, c[0x0][0x658] ;  /* 0x00019600ff1a7b82 */ /* 0x000ee20000000800 */
[----:B------:R-:W-:Y:S01]  /*5310*/  I2FP.F32.U32 R8, R22 ;  /* 0x0000001600087245 */ /* 0x000fe20000201000 */
[----:B------:R-:W-:Y:S01]  /*5320*/  IMAD.IADD R7, R7, 0x1, R9 ;  /* 0x0000000107077824 */ /* 0x000fe200078e0209 */
[----:B-1----:R-:W-:Y:S01]  /*5330*/  ISETP.NE.U32.AND P0, PT, R28, RZ, PT ;  /* 0x000000ff1c00720c */ /* 0x002fe20003f05070 */
[----:B------:R-:W-:Y:S02]  /*5340*/  IMAD.MOV.U32 R9, RZ, RZ, -0x1 ;  /* 0xffffffffff097424 */ /* 0x000fe400078e00ff */
[----:B------:R-:W-:Y:S02]  /*5350*/  FMUL R8, R8, UR6 ;  /* 0x0000000608087c20 */ /* 0x000fe40008400000 */
[----:B------:R-:W1:Y:S01]  /*5360*/  LDC R19, c[0x0][0x148] ;  /* 0x00005200ff137b82 */ /* 0x000e620000000800 */
[----:B0-----:R-:W-:Y:S01]  /*5370*/  SHF.R.U64 R16, R6, R12, R7 ;  /* 0x0000000c06107219 */ /* 0x001fe20000001207 */
[----:B------:R0:W4:Y:S01]  /*5380*/  F2I.U32.TRUNC.NTZ R17, R8 ;  /* 0x0000000800117305 */ /* 0x000122000020f000 */
[----:B------:R-:W-:-:S02]  /*5390*/  ISETP.NE.AND.EX P0, PT, R29, RZ, PT, P0 ;  /* 0x000000ff1d00720c */ /* 0x000fc40003f05300 */
[----:B------:R-:W-:-:S03]  /*53a0*/  SHF.R.U32.HI R7, RZ, R12, R7 ;  /* 0x0000000cff077219 */ /* 0x000fc60000011607 */
[----:B------:R-:W0:Y:S01]  /*53b0*/  LDC R20, c[0x0][0x600] ;  /* 0x00018000ff147b82 */ /* 0x000e220000000800 */
[-CC-:B--2---:R-:W-:Y:S02]  /*53c0*/  SHF.R.U64 R14, R16, R24.reuse, R7.reuse ;  /* 0x00000018100e7219 */ /* 0x184fe40000001207 */
[----:B------:R-:W-:-:S05]  /*53d0*/  SHF.R.U32.HI R7, RZ, R24, R7 ;  /* 0x00000018ff077219 */ /* 0x000fca0000011607 */
[----:B------:R-:W2:Y:S01]  /*53e0*/  LDC R25, c[0x0][0x648] ;  /* 0x00019200ff197b82 */ /* 0x000ea20000000800 */
[-CC-:B---3--:R-:W-:Y:S02]  /*53f0*/  SHF.R.U64 R18, R14, R26.reuse, R7.reuse ;  /* 0x0000001a0e127219 */ /* 0x188fe40000001207 */
[-C--:B------:R-:W-:Y:S02]  /*5400*/  SHF.L.U32 R9, R9, R26.reuse, RZ ;  /* 0x0000001a09097219 */ /* 0x080fe400000006ff */
[-C--:B------:R-:W-:Y:S01]  /*5410*/  SHF.R.U32.HI R7, RZ, R26.reuse, R7 ;  /* 0x0000001aff077219 */ /* 0x080fe20000011607 */
[----:B------:R-:W-:Y:S01]  /*5420*/  IMAD.MOV.U32 R6, RZ, RZ, R18 ;  /* 0x000000ffff067224 */ /* 0x000fe200078e0012 */
[----:B------:R-:W-:Y:S01]  /*5430*/  SHF.L.U32 R24, R11, R26, RZ ;  /* 0x0000001a0b187219 */ /* 0x000fe200000006ff */
[----:B------:R-:W3:Y:S01]  /*5440*/  LDC R27, c[0x0][0x638] ;  /* 0x00018e00ff1b7b82 */ /* 0x000ee20000000800 */
[----:B------:R-:W-:-:S07]  /*5450*/  LOP3.LUT R23, RZ, R9, RZ, 0x33, !PT ;  /* 0x00000009ff177212 */ /* 0x000fce00078e33ff */
[----:B------:R-:W0:Y:S01]  /*5460*/  LDC R30, c[0x0][0x610] ;  /* 0x00018400ff1e7b82 */ /* 0x000e220000000800 */
[----:B----4-:R-:W-:Y:S05]  /*5470*/  @!P0 BRA `(.L_x_101) ;  /* 0x0000000000288947 */ /* 0x010fea0003800000 */
[----:B------:R-:W4:Y:S02]  /*5480*/  LDC R11, c[0x0][0x64c] ;  /* 0x00019300ff0b7b82 */ /* 0x000f240000000800 */
[----:B----4-:R-:W-:-:S05]  /*5490*/  IADD3 R11, P0, R18, R11, RZ ;  /* 0x0000000b120b7210 */ /* 0x010fca0007f1e0ff */
[----:B------:R-:W-:-:S04]  /*54a0*/  IMAD.X R15, RZ, RZ, R7, P0 ;  /* 0x000000ffff0f7224 */ /* 0x000fc800000e0607 */
[----:B------:R-:W-:-:S04]  /*54b0*/  IMAD.WIDE.U32 R6, R15, R28, RZ ;  /* 0x0000001c0f067225 */ /* 0x000fc800078e00ff */
[----:B0-----:R-:W-:-:S04]  /*54c0*/  IMAD.WIDE.U32 R8, P0, R11, R29, R6 ;  /* 0x0000001d0b087225 */ /* 0x001fc80007800006 */
[----:B------:R-:W-:-:S04]  /*54d0*/  IMAD.WIDE.U32 R6, R11, R28, RZ ;  /* 0x0000001c0b067225 */ /* 0x000fc800078e00ff */
[----:B------:R-:W-:Y:S01]  /*54e0*/  IMAD.X R13, RZ, RZ, RZ, P0 ;  /* 0x000000ffff0d7224 */ /* 0x000fe200000e06ff */
[----:B------:R-:W-:Y:S01]  /*54f0*/  IADD3 RZ, P0, R7, R8, RZ ;  /* 0x0000000807ff7210 */ /* 0x000fe20007f1e0ff */
[----:B------:R-:W-:-:S04]  /*5500*/  IMAD.MOV.U32 R12, RZ, RZ, R9 ;  /* 0x000000ffff0c7224 */ /* 0x000fc800078e0009 */
[----:B------:R-:W-:-:S08]  /*5510*/  IMAD.WIDE.U32.X R6, R15, R29, R12, P0 ;  /* 0x0000001d0f067225 */ /* 0x000fd000000e040c */
.L_x_101:
[----:B--2---:R-:W-:Y:S01]  /*5520*/  SHF.R.U64 R6, R6, R25, R7 ;  /* 0x0000001906067219 */ /* 0x004fe20000001207 */
[----:B0-----:R-:W-:Y:S01]  /*5530*/  VIADD R11, R20, 0xffffffff ;  /* 0xffffffff140b7836 */ /* 0x001fe20000000000 */
[----:B------:R-:W-:Y:S01]  /*5540*/  LOP3.LUT R9, R14, R23, RZ, 0xc0, !PT ;  /* 0x000000170e097212 */ /* 0x000fe200078ec0ff */
[----:B------:R-:W-:Y:S02]  /*5550*/  IMAD.MOV R17, RZ, RZ, -R17 ;  /* 0x000000ffff117224 */ /* 0x000fe400078e0a11 */
[----:B------:R-:W-:Y:S02]  /*5560*/  IMAD.MOV R7, RZ, RZ, -R6 ;  /* 0x000000ffff077224 */ /* 0x000fe400078e0a06 */
[----:B------:R-:W-:Y:S01]  /*5570*/  IMAD R24, R24, R6, R9 ;  /* 0x0000000618187224 */ /* 0x000fe200078e0209 */
[----:B------:R-:W-:Y:S01]  /*5580*/  LOP3.LUT R9, R16, R11, RZ, 0xc0, !PT ;  /* 0x0000000b10097212 */ /* 0x000fe200078ec0ff */
[----:B-1----:R-:W-:Y:S02]  /*5590*/  @P4 IMAD R21, R19, R17, R22 ;  /* 0x0000001113154224 */ /* 0x002fe400078e0216 */
[----:B---3--:R-:W-:-:S02]  /*55a0*/  IMAD R6, R7, R27, R18 ;  /* 0x0000001b07067224 */ /* 0x008fc400078e0212 */
[----:B------:R-:W-:Y:S02]  /*55b0*/  IMAD R24, R24, R30, R21 ;  /* 0x0000001e18187224 */ /* 0x000fe400078e0215 */
[----:B------:R-:W-:Y:S02]  /*55c0*/  IMAD R9, R6, R20, R9 ;  /* 0x0000001406097224 */ /* 0x000fe400078e0209 */
[----:B------:R-:W-:-:S03]  /*55d0*/  IMAD.MOV.U32 R7, RZ, RZ, 0x1 ;  /* 0x00000001ff077424 */ /* 0x000fc600078e00ff */
[----:B------:R-:W-:Y:S02]  /*55e0*/  SEL R12, R9, R24, !P4 ;  /* 0x00000018090c7207 */ /* 0x000fe40006000000 */
[----:B------:R-:W-:-:S07]  /*55f0*/  SEL R24, R24, R9, !P4 ;  /* 0x0000000918187207 */ /* 0x000fce0006000000 */
.L_x_99:
[----:B------:R-:W-:Y:S01]  /*5600*/  LOP3.LUT P0, RZ, R7, 0xff, RZ, 0xc0, !PT ;  /* 0x000000ff07ff7812 */ /* 0x000fe2000780c0ff */
[----:B-1234-:R-:W-:-:S12]  /*5610*/  IMAD.MOV.U32 R16, RZ, RZ, R24 ;  /* 0x000000ffff107224 */ /* 0x01efd800078e0018 */
[----:B------:R-:W-:Y:S05]  /*5620*/  @P0 BRA `(.L_x_102) ;  /* 0xffffffbc00580947 */ /* 0x000fea000383ffff */
[----:B------:R-:W-:Y:S05]  /*5630*/  EXIT ;  /* 0x000000000000794d */ /* 0x000fea0003800000 */
.L_x_4:
[----:B0-----:R-:W-:Y:S01]  /*5640*/  ULDC.64 UR4, c[0x0][0x650] ;  /* 0x0001940000047ab9 */ /* 0x001fe20000000a00 */
        /* <DEDUP_REMOVED lines=25> */
.L_x_104:
[-CC-:B------:R-:W-:Y:S01]  /*57e0*/  SHF.R.U64 R16, R14, R18.reuse, R15.reuse ;  /* 0x000000120e107219 */ /* 0x180fe2000000120f */
[----:B------:R-:W0:Y:S01]  /*57f0*/  LDC R22, c[0x0][0x618] ;  /* 0x00018600ff167b82 */ /* 0x000e220000000800 */
[----:B------:R-:W-:Y:S01]  /*5800*/  SHF.R.U32.HI R7, RZ, R18, R15 ;  /* 0x00000012ff077219 */ /* 0x000fe2000001160f */
[----:B------:R-:W-:Y:S01]  /*5810*/  ULDC UR4, c[0x0][0x150] ;  /* 0x0000540000047ab9 */ /* 0x000fe20000000800 */
[----:B------:R-:W-:Y:S01]  /*5820*/  IADD3 R9, P0, RZ, -R16, RZ ;  /* 0x80000010ff097210 */ /* 0x000fe20007f1e0ff */
[----:B------:R-:W-:Y:S01]  /*5830*/  IMAD.MOV.U32 R10, RZ, RZ, R0 ;  /* 0x000000ffff0a7224 */ /* 0x000fe200078e0000 */
[----:B------:R-:W-:Y:S01]  /*5840*/  I2FP.F32.U32 R12, R6 ;  /* 0x00000006000c7245 */ /* 0x000fe20000201000 */
[----:B------:R-:W-:Y:S02]  /*5850*/  IMAD.MOV.U32 R11, RZ, RZ, R5 ;  /* 0x000000ffff0b7224 */ /* 0x000fe400078e0005 */
[----:B------:R-:W1:Y:S01]  /*5860*/  LDC.64 R24, c[0x0][0x640] ;  /* 0x00019000ff187b82 */ /* 0x000e620000000a00 */
[----:B------:R-:W-:-:S02]  /*5870*/  IMAD.X R7, RZ, RZ, ~R7, P0 ;  /* 0x000000ffff077224 */ /* 0x000fc400000e0e07 */
[----:B------:R-:W-:Y:S01]  /*5880*/  FMUL R13, R12, UR4 ;  /* 0x000000040c0d7c20 */ /* 0x000fe20008400000 */
[----:B------:R-:W-:Y:S01]  /*5890*/  IMAD.WIDE.U32 R10, R9, R20, R10 ;  /* 0x00000014090a7225 */ /* 0x000fe200078e000a */
[----:B------:R-:W-:-:S03]  /*58a0*/  ULDC UR4, c[0x0][0x154] ;  /* 0x0000550000047ab9 */ /* 0x000fc60000000800 */
[----:B------:R-:W-:Y:S01]  /*58b0*/  IMAD R12, R7, R20, RZ ;  /* 0x00000014070c7224 */ /* 0x000fe200078e02ff */
[----:B------:R-:W2:Y:S01]  /*58c0*/  LDC R15, c[0x0][0x144] ;  /* 0x00005100ff0f7b82 */ /* 0x000ea20000000800 */
[----:B------:R-:W3:Y:S02]  /*58d0*/  F2I.U32.TRUNC.NTZ R13, R13 ;  /* 0x0000000d000d7305 */ /* 0x000ee4000020f000 */
[----:B------:R-:W-:Y:S02]  /*58e0*/  IMAD R7, R9, R21, R12 ;  /* 0x0000001509077224 */ /* 0x000fe400078e020c */
[----:B------:R-:W-:Y:S02]  /*58f0*/  IMAD.MOV.U32 R12, RZ, RZ, 0x1 ;  /* 0x00000001ff0c7424 */ /* 0x000fe400078e00ff */
[----:B------:R-:W-:Y:S01]  /*5900*/  IMAD.IADD R7, R11, 0x1, R7 ;  /* 0x000000010b077824 */ /* 0x000fe200078e0207 */
[----:B------:R-:W4:Y:S04]  /*5910*/  LDC R18, c[0x0][0x608] ;  /* 0x00018200ff127b82 */ /* 0x000f280000000800 */
[----:B0-----:R-:W-:-:S02]  /*5920*/  SHF.R.U64 R14, R10, R22, R7 ;  /* 0x000000160a0e7219 */ /* 0x001fc40000001207 */
[----:B------:R-:W-:Y:S02]  /*5930*/  I2FP.F32.U32 R10, R8 ;  /* 0x00000008000a7245 */ /* 0x000fe40000201000 */
[----:B------:R-:W0:Y:S01]  /*5940*/  LDC R23, c[0x0][0x658] ;  /* 0x00019600ff177b82 */ /* 0x000e220000000800 */
[----:B-1----:R-:W-:Y:S01]  /*5950*/  ISETP.NE.U32.AND P0, PT, R24, RZ, PT ;  /* 0x000000ff1800720c */ /* 0x002fe20003f05070 */
[----:B---3--:R-:W-:Y:S01]  /*5960*/  IMAD.MOV R9, RZ, RZ, -R13 ;  /* 0x000000ffff097224 */ /* 0x008fe200078e0a0d */
[----:B------:R-:W-:Y:S01]  /*5970*/  SHF.R.U32.HI R7, RZ, R22, R7 ;  /* 0x00000016ff077219 */ /* 0x000fe20000011607 */
[----:B------:R-:W-:Y:S01]  /*5980*/  FMUL R10, R10, UR4 ;  /* 0x000000040a0a7c20 */ /* 0x000fe20008400000 */
[----:B------:R-:W-:-:S03]  /*5990*/  ISETP.NE.AND.EX P0, PT, R25, RZ, PT, P0 ;  /* 0x000000ff1900720c */ /* 0x000fc60003f05300 */
[----:B------:R-:W1:Y:S01]  /*59a0*/  LDC R21, c[0x0][0x148] ;  /* 0x00005200ff157b82 */ /* 0x000e620000000800 */
[----:B--2---:R-:W-:Y:S01]  /*59b0*/  IMAD R22, R15, R9, R6 ;  /* 0x000000090f167224 */ /* 0x004fe200078e0206 */
[----:B------:R2:W3:Y:S06]  /*59c0*/  F2I.U32.TRUNC.NTZ R19, R10 ;  /* 0x0000000a00137305 */ /* 0x0004ec000020f000 */
[----:B------:R-:W1:Y:S01]  /*59d0*/  LDC R20, c[0x0][0x600] ;  /* 0x00018000ff147b82 */ /* 0x000e620000000800 */
[-CC-:B----4-:R-:W-:Y:S02]  /*59e0*/  SHF.R.U64 R17, R14, R18.reuse, R7.reuse ;  /* 0x000000120e117219 */ /* 0x190fe40000001207 */
[----:B------:R-:W-:Y:S01]  /*59f0*/  SHF.R.U32.HI R6, RZ, R18, R7 ;  /* 0x00000012ff067219 */ /* 0x000fe20000011607 */
[----:B------:R-:W-:-:S04]  /*5a00*/  IMAD.MOV.U32 R18, RZ, RZ, -0x1 ;  /* 0xffffffffff127424 */ /* 0x000fc800078e00ff */
[----:B------:R-:W4:Y:S01]  /*5a10*/  LDC R26, c[0x0][0x648] ;  /* 0x00019200ff1a7b82 */ /* 0x000f220000000800 */
[-C--:B0-----:R-:W-:Y:S02]  /*5a20*/  SHF.L.U32 R9, R18, R23.reuse, RZ ;  /* 0x0000001712097219 */ /* 0x081fe400000006ff */
[-CC-:B------:R-:W-:Y:S02]  /*5a30*/  SHF.R.U64 R18, R17, R23.reuse, R6.reuse ;  /* 0x0000001711127219 */ /* 0x180fe40000001206 */
[-C--:B------:R-:W-:Y:S02]  /*5a40*/  SHF.R.U32.HI R7, RZ, R23.reuse, R6 ;  /* 0x00000017ff077219 */ /* 0x080fe40000011606 */
[----:B------:R-:W-:Y:S01]  /*5a50*/  SHF.L.U32 R23, R12, R23, RZ ;  /* 0x000000170c177219 */ /* 0x000fe200000006ff */
[----:B------:R-:W0:Y:S01]  /*5a60*/  LDC R27, c[0x0][0x638] ;  /* 0x00018e00ff1b7b82 */ /* 0x000e220000000800 */
[----:B------:R-:W-:Y:S01]  /*5a70*/  LOP3.LUT R28, RZ, R9, RZ, 0x33, !PT ;  /* 0x00000009ff1c7212 */ /* 0x000fe200078e33ff */
[----:B------:R-:W-:-:S06]  /*5a80*/  IMAD.MOV.U32 R6, RZ, RZ, R18 ;  /* 0x000000ffff067224 */ /* 0x000fcc00078e0012 */
[----:B------:R-:W0:Y:S01]  /*5a90*/  LDC R29, c[0x0][0x610] ;  /* 0x00018400ff1d7b82 */ /* 0x000e220000000800 */
[----:B--23--:R-:W-:Y:S05]  /*5aa0*/  @!P0 BRA `(.L_x_105) ;  /* 0x0000000000288947 */ /* 0x00cfea0003800000 */
[----:B------:R-:W2:Y:S02]  /*5ab0*/  LDC R9, c[0x0][0x64c] ;  /* 0x00019300ff097b82 */ /* 0x000ea40000000800 */
[----:B--2---:R-:W-:-:S05]  /*5ac0*/  IADD3 R9, P0, R18, R9, RZ ;  /* 0x0000000912097210 */ /* 0x004fca0007f1e0ff */
        /* <DEDUP_REMOVED lines=8> */
.L_x_105:
[----:B----4-:R-:W-:Y:S01]  /*5b50*/  SHF.R.U64 R7, R6, R26, R7 ;  /* 0x0000001a06077219 */ /* 0x010fe20000001207 */
[----:B-1----:R-:W-:Y:S01]  /*5b60*/  VIADD R11, R20, 0xffffffff ;  /* 0xffffffff140b7836 */ /* 0x002fe20000000000 */
[----:B------:R-:W-:Y:S01]  /*5b70*/  LOP3.LUT R6, R17, R28, RZ, 0xc0, !PT ;  /* 0x0000001c11067212 */ /* 0x000fe200078ec0ff */
[----:B------:R-:W-:Y:S02]  /*5b80*/  IMAD.MOV R19, RZ, RZ, -R19 ;  /* 0x000000ffff137224 */ /* 0x000fe400078e0a13 */
[----:B------:R-:W-:Y:S01]  /*5b90*/  IMAD.MOV R9, RZ, RZ, -R7 ;  /* 0x000000ffff097224 */ /* 0x000fe200078e0a07 */
[----:B------:R-:W-:Y:S01]  /*5ba0*/  LOP3.LUT R11, R14, R11, RZ, 0xc0, !PT ;  /* 0x0000000b0e0b7212 */ /* 0x000fe200078ec0ff */
[----:B------:R-:W-:Y:S02]  /*5bb0*/  @P4 IMAD R22, R21, R19, R8 ;  /* 0x0000001315164224 */ /* 0x000fe400078e0208 */
[----:B------:R-:W-:Y:S02]  /*5bc0*/  IMAD R7, R23, R7, R6 ;  /* 0x0000000717077224 */ /* 0x000fe400078e0206 */
[----:B0-----:R-:W-:-:S02]  /*5bd0*/  IMAD R6, R9, R27, R18 ;  /* 0x0000001b09067224 */ /* 0x001fc400078e0212 */
[----:B------:R-:W-:Y:S02]  /*5be0*/  IMAD R14, R7, R29, R22 ;  /* 0x0000001d070e7224 */ /* 0x000fe400078e0216 */
[----:B------:R-:W-:Y:S02]  /*5bf0*/  IMAD R7, R6, R20, R11 ;  /* 0x0000001406077224 */ /* 0x000fe400078e020b */
[----:B------:R-:W-:Y:S02]  /*5c00*/  IMAD.MOV.U32 R10, RZ, RZ, 0x1 ;  /* 0x00000001ff0a7424 */ /* 0x000fe400078e00ff */
[----:B------:R-:W-:Y:S01]  /*5c10*/  IMAD.MOV.U32 R9, RZ, RZ, R16 ;  /* 0x000000ffff097224 */ /* 0x000fe200078e0010 */
[----:B------:R-:W-:Y:S02]  /*5c20*/  SEL R17, R7, R14, !P4 ;  /* 0x0000000e07117207 */ /* 0x000fe40006000000 */
[----:B------:R-:W-:-:S07]  /*5c30*/  SEL R14, R14, R7, !P4 ;  /* 0x000000070e0e7207 */ /* 0x000fce0006000000 */
.L_x_103:
[----:B------:R-:W-:-:S08]  /*5c40*/  NOP ;  /* 0x0000000000007918 */ /* 0x000fd00000000000 */
[----:B------:R-:W0:-:S00]  /*5c50*/  USETMAXREG.DEALLOC.CTAPOOL 0x28 ;  /* 0x00000028000079c8 */ /* 0x000e0000080e0500 */
[----:B0-----:R-:W-:-:S13]  /*5c60*/  ISETP.NE.AND P0, PT, R3, RZ, PT ;  /* 0x000000ff0300720c */ /* 0x001fda0003f05270 */
[----:B------:R-:W-:Y:S05]  /*5c70*/  @P0 EXIT ;  /* 0x000000000000094d */ /* 0x000fea0003800000 */
[----:B------:R-:W-:Y:S01]  /*5c80*/  LOP3.LUT P0, RZ, R10, 0xff, RZ, 0xc0, !PT ;  /* 0x000000ff0aff7812 */ /* 0x000fe2000780c0ff */
[----:B------:R-:W-:Y:S02]  /*5c90*/  IMAD.MOV.U32 R10, RZ, RZ, 0x1 ;  /* 0x00000001ff0a7424 */ /* 0x000fe400078e00ff */
[----:B------:R-:W-:-:S10]  /*5ca0*/  IMAD.MOV.U32 R13, RZ, RZ, RZ ;  /* 0x000000ffff0d7224 */ /* 0x000fd400078e00ff */
[----:B------:R-:W-:Y:S05]  /*5cb0*/  @!P0 BRA `(.L_x_106) ;  /* 0x0000000c00408947 */ /* 0x000fea0003800000 */
[----:B------:R-:W0:Y:S01]  /*5cc0*/  LDC R3, c[0x0][0x28c] ;  /* 0x0000a300ff037b82 */ /* 0x000e220000000800 */
[----:B------:R-:W-:Y:S01]  /*5cd0*/  ULDC UR5, c[0x0][0x600] ;  /* 0x0001800000057ab9 */ /* 0x000fe20000000800 */
[----:B------:R-:W-:Y:S01]  /*5ce0*/  ULDC UR4, c[0x0][0xc] ;  /* 0x0000030000047ab9 */ /* 0x000fe20000000800 */
[----:B------:R-:W-:Y:S01]  /*5cf0*/  UIADD3 UR16, UR5, -0x1, URZ ;  /* 0xffffffff05107890 */ /* 0x000fe2000fffe03f */
[C---:B------:R-:W-:Y:S01]  /*5d00*/  LOP3.LUT P2, RZ, R2.reuse, 0x7f, RZ, 0xc0, !PT ;  /* 0x0000007f02ff7812 */ /* 0x040fe2000784c0ff */
[----:B------:R-:W-:Y:S01]  /*5d10*/  ULDC UR6, c[0x0][0x658] ;  /* 0x0001960000067ab9 */ /* 0x000fe20000000800 */
[----:B------:R-:W-:Y:S01]  /*5d20*/  ULDC UR5, c[0x0][0x10] ;  /* 0x0000040000057ab9 */ /* 0x000fe20000000800 */
[----:B------:R-:W-:Y:S01]  /*5d30*/  UMOV UR7, 0xffffffff ;  /* 0xffffffff00077882 */ /* 0x000fe20000000000 */
[----:B------:R-:W-:Y:S01]  /*5d40*/  UMOV UR8, 0x1 ;  /* 0x0000000100087882 */ /* 0x000fe20000000000 */
[----:B------:R-:W-:Y:S01]  /*5d50*/  UIMAD.WIDE.U32 UR4, UR4, UR5, URZ ;  /* 0x00000005040472a5 */ /* 0x000fe2000f8e003f */
[----:B------:R-:W-:Y:S01]  /*5d60*/  LOP3.LUT P0, RZ, R2, 0x1f, RZ, 0xc0, !PT ;  /* 0x0000001f02ff7812 */ /* 0x000fe2000780c0ff */
[----:B------:R-:W-:Y:S01]  /*5d70*/  USHF.L.U32 UR7, UR7, UR6, URZ ;  /* 0x0000000607077299 */ /* 0x000fe2000800063f */
[----:B------:R-:W-:Y:S01]  /*5d80*/  BSSY B0, `(.L_x_106) ;  /* 0x00000c3000007945 */ /* 0x000fe20003800000 */
[----:B------:R-:W-:Y:S01]  /*5d90*/  USHF.L.U32 UR18, UR8, UR6, URZ ;  /* 0x0000000608127299 */ /* 0x000fe2000800063f */
[----:B------:R-:W-:Y:S01]  /*5da0*/  IMAD.MOV.U32 R15, RZ, RZ, 0x1 ;  /* 0x00000001ff0f7424 */ /* 0x000fe200078e00ff */
[----:B------:R-:W-:Y:S01]  /*5db0*/  LOP3.LUT R16, R4, 0x2, RZ, 0xfc, !PT ;  /* 0x0000000204107812 */ /* 0x000fe200078efcff */
[----:B------:R-:W-:Y:S01]  /*5dc0*/  ULDC UR6, c[0x0][0x14] ;  /* 0x0000050000067ab9 */ /* 0x000fe20000000800 */
[----:B------:R-:W-:Y:S01]  /*5dd0*/  PLOP3.LUT P0, PT, P0, P2, PT, 0x8a, 0x0 ;  /* 0x000000000000781c */ /* 0x000fe20000705172 */
[----:B------:R-:W-:Y:S01]  /*5de0*/  UIMAD.WIDE.U32 UR20, UR4, UR6, URZ ;  /* 0x00000006041472a5 */ /* 0x000fe2000f8e003f */
[----:B------:R-:W-:Y:S01]  /*5df0*/  IMAD.MOV.U32 R10, RZ, RZ, 0x1 ;  /* 0x00000001ff0a7424 */ /* 0x000fe200078e00ff */
[----:B------:R-:W-:Y:S01]  /*5e00*/  UIMAD UR13, UR5, UR6, URZ ;  /* 0x00000006050d72a4 */ /* 0x000fe2000f8e023f */
[----:B------:R-:W-:Y:S01]  /*5e10*/  IMAD.MOV.U32 R13, RZ, RZ, RZ ;  /* 0x000000ffff0d7224 */ /* 0x000fe200078e00ff */
[----:B------:R-:W-:Y:S01]  /*5e20*/  ULOP3.LUT UR17, URZ, UR7, URZ, 0x33, !UPT ;  /* 0x000000073f117292 */ /* 0x000fe2000f8e333f */
[----:B0-----:R-:W-:Y:S01]  /*5e30*/  VIADD R3, R3, 0x1f ;  /* 0x0000001f03037836 */ /* 0x001fe20000000000 */
[----:B------:R-:W-:Y:S01]  /*5e40*/  UIADD3 UR13, UR21, UR13, URZ ;  /* 0x0000000d150d7290 */ /* 0x000fe2000fffe03f */
[----:B------:R-:W-:-:S03]  /*5e50*/  ULDC.64 UR22, c[0x0][0x198] ;  /* 0x0000660000167ab9 */ /* 0x000fc60000000a00 */
[----:B------:R-:W-:-:S04]  /*5e60*/  SHF.R.S32.HI R6, RZ, 0x1f, R3 ;  /* 0x0000001fff067819 */ /* 0x000fc80000011403 */
[----:B------:R-:W-:-:S04]  /*5e70*/  LEA.HI R6, R6, R3, RZ, 0x5 ;  /* 0x0000000306067211 */ /* 0x000fc800078f28ff */
[----:B------:R-:W-:-:S05]  /*5e80*/  SHF.R.S32.HI R12, RZ, 0x5, R6 ;  /* 0x00000005ff0c7819 */ /* 0x000fca0000011406 */
[----:B------:R-:W-:-:S07]  /*5e90*/  VIADD R11, R12, 0x1 ;  /* 0x000000010c0b7836 */ /* 0x000fce0000000000 */
.L_x_118:
[----:B------:R-:W-:-:S03]  /*5ea0*/  UMOV UR4, 0xffffffff ;  /* 0xffffffff00047882 */ /* 0x000fc60000000000 */
[----:B------:R-:W-:Y:S05]  /*5eb0*/  BRA.DIV UR4, `(.L_x_107) ;  /* 0x0000002204547947 */ /* 0x000fea000b800000 */
[----:B------:R-:W-:-:S13]  /*5ec0*/  ELECT P1, URZ, PT ;  /* 0x00000000003f782f */ /* 0x000fda0003820000 */
.L_x_162:
[----:B------:R-:W0:Y:S01]  /*5ed0*/  LDC R2, c[0x0][0x28c] ;  /* 0x0000a300ff027b82 */ /* 0x000e220000000800 */
[----:B------:R-:W-:Y:S01]  /*5ee0*/  BSSY B1, `(.L_x_108) ;  /* 0x0000037000017945 */ /* 0x000fe20003800000 */
[----:B0-----:R-:W-:-:S13]  /*5ef0*/  ISETP.LT.OR P1, PT, R2, 0x1, !P1 ;  /* 0x000000010200780c */ /* 0x001fda0004f21670 */
[----:B------:R-:W-:Y:S05]  /*5f00*/  @P1 BRA `(.L_x_109) ;  /* 0x0000000000d01947 */ /* 0x000fea0003800000 */
[----:B------:R-:W-:Y:S02]  /*5f10*/  IMAD.SHL.U32 R17, R17, 0x40, RZ ;  /* 0x0000004011117824 */ /* 0x000fe400078e00ff */
[----:B------:R-:W-:Y:S02]  /*5f20*/  IMAD.SHL.U32 R14, R14, 0x80, RZ ;  /* 0x000000800e0e7824 */ /* 0x000fe400078e00ff */
[----:B------:R-:W-:Y:S02]  /*5f30*/  IMAD.MOV.U32 R20, RZ, RZ, RZ ;  /* 0x000000ffff147224 */ /* 0x000fe400078e00ff */
[----:B------:R-:W-:Y:S02]  /*5f40*/  IMAD.MOV.U32 R2, RZ, RZ, R11 ;  /* 0x000000ffff027224 */ /* 0x000fe400078e000b */
[----:B------:R-:W-:Y:S02]  /*5f50*/  IMAD.MOV.U32 R3, RZ, RZ, R10 ;  /* 0x000000ffff037224 */ /* 0x000fe400078e000a */
[----:B------:R-:W-:-:S07]  /*5f60*/  IMAD.MOV.U32 R6, RZ, RZ, R13 ;  /* 0x000000ffff067224 */ /* 0x000fce00078e000d */
.L_x_113:
[----:B------:R-:W0:Y:S01]  /*5f70*/  S2R R8, SR_CgaCtaId ;  /* 0x0000000000087919 */ /* 0x000e220000008800 */
[----:B------:R-:W-:-:S04]  /*5f80*/  MOV R7, 0x400 ;  /* 0x0000040000077802 */ /* 0x000fc80000000f00 */
[----:B0-----:R-:W-:Y:S02]  /*5f90*/  LEA R19, R8, R7, 0x18 ;  /* 0x0000000708137211 */ /* 0x001fe400078ec0ff */
[----:B------:R-:W-:Y:S01]  /*5fa0*/  SHF.L.U32 R7, R3, 0x1f, RZ ;  /* 0x0000001f03077819 */ /* 0x000fe200000006ff */
[----:B------:R-:W0:Y:S02]  /*5fb0*/  @!P2 LDC R8, c[0x0][0x500] ;  /* 0x00014000ff08ab82 */ /* 0x000e240000000800 */
[----:B------:R-:W-:-:S04]  /*5fc0*/  IMAD R18, R6, 0x8, R19 ;  /* 0x0000000806127824 */ /* 0x000fc800078e0213 */
[----:B------:R-:W1:Y:S02]  /*5fd0*/  SYNCS.PHASECHK.TRANS64.TRYWAIT P1, [R18+URZ+0x128], R7 ;  /* 0x00012807120075a7 */ /* 0x000e64000802017f */
[----:B-1----:R-:W-:Y:S05]  /*5fe0*/  @!P1 BRA `(.L_x_110) ;  /* 0x0000002000289947 */ /* 0x002fea0003800000 */
.L_x_163:
[----:B-1----:R-:W-:Y:S01]  /*5ff0*/  PRMT R7, R16, 0x9910, RZ ;  /* 0x0000991010077816 */ /* 0x002fe200000000ff */
[----:B0-----:R0:W-:Y:S03]  /*6000*/  @!P2 SYNCS.ARRIVE.TRANS64 RZ, [R18+URZ], R8 ;  /* 0x0000000812ffa9a7 */ /* 0x0011e6000800003f */
[----:B------:R-:W-:-:S13]  /*6010*/  ISETP.NE.AND P1, PT, R7, 0x2, PT ;  /* 0x000000020700780c */ /* 0x000fda0003f25270 */
[----:B0-----:R-:W-:Y:S05]  /*6020*/  @P1 BRA `(.L_x_111) ;  /* 0x0000000000041947 */ /* 0x001fea0003800000 */
[----:B------:R-:W-:Y:S01]  /*6030*/  BPT.TRAP 0x1 ;  /* 0x000000040000795c */ /* 0x000fe20000300000 */
.L_x_111:
[----:B------:R-:W-:Y:S05]  /*6040*/  @P0 BRA `(.L_x_112) ;  /* 0x0000000000040947 */ /* 0x000fea0003800000 */
[----:B------:R-:W-:Y:S01]  /*6050*/  BPT.TRAP 0x1 ;  /* 0x000000040000795c */ /* 0x000fe20000300000 */
.L_x_112:
[--C-:B------:R-:W-:Y:S01]  /*6060*/  IMAD R7, R6, 0x1000, R19.reuse ;  /* 0x0000100006077824 */ /* 0x100fe200078e0213 */
[----:B------:R-:W-:Y:S01]  /*6070*/  R2UR UR9, R18 ;  /* 0x00000000120972ca */ /* 0x000fe200000e0000 */
[----:B------:R-:W-:Y:S01]  /*6080*/  IMAD R19, R6, 0x800, R19 ;  /* 0x0000080006137824 */ /* 0x000fe200078e0213 */
[----:B------:R-:W-:Y:S01]  /*6090*/  UIADD3 UR4, UP0, UR22, 0xf0, URZ ;  /* 0x000000f016047890 */ /* 0x000fe2000ff1e03f */
[----:B------:R-:W-:Y:S01]  /*60a0*/  VIADD R2, R2, 0xffffffff ;  /* 0xffffffff02027836 */ /* 0x000fe20000000000 */
[----:B------:R-:W-:Y:S01]  /*60b0*/  R2UR UR5, R7 ;  /* 0x00000000070572ca */ /* 0x000fe200000e0000 */
[----:B------:R-:W-:Y:S01]  /*60c0*/  UIADD3 UR24, UP1, UR22, 0x1f0, URZ ;  /* 0x000001f016187890 */ /* 0x000fe2000ff3e03f */
[----:B------:R-:W-:Y:S01]  /*60d0*/  R2UR UR8, R19 ;  /* 0x00000000130872ca */ /* 0x000fe200000e0000 */
[----:B------:R-:W-:Y:S01]  /*60e0*/  VIADD R6, R6, 0x1 ;  /* 0x0000000106067836 */ /* 0x000fe20000000000 */
[----:B------:R-:W-:Y:S01]  /*60f0*/  R2UR UR11, R14 ;  /* 0x000000000e0b72ca */ /* 0x000fe200000e0000 */
[----:B------:R-:W-:Y:S01]  /*6100*/  UIADD3.X UR25, URZ, UR23, URZ, UP1, !UPT ;  /* 0x000000173f197290 */ /* 0x000fe20008ffe43f */
[C---:B------:R-:W-:Y:S01]  /*6110*/  R2UR UR10, R20.reuse ;  /* 0x00000000140a72ca */ /* 0x040fe200000e0000 */
[----:B------:R-:W-:Y:S01]  /*6120*/  UMOV UR6, 0x0 ;  /* 0x0000000000067882 */ /* 0x000fe20000000000 */
[----:B------:R-:W-:Y:S01]  /*6130*/  R2UR UR12, R9 ;  /* 0x00000000090c72ca */ /* 0x000fe200000e0000 */
[----:B------:R-:W-:Y:S01]  /*6140*/  UMOV UR7, 0x10000000 ;  /* 0x1000000000077882 */ /* 0x000fe20000000000 */
[----:B------:R-:W-:Y:S01]  /*6150*/  R2UR UR19, R17 ;  /* 0x00000000111372ca */ /* 0x000fe200000e0000 */
[----:B------:R-:W-:Y:S01]  /*6160*/  VIADD R20, R20, 0x20 ;  /* 0x0000002014147836 */ /* 0x000fe20000000000 */
[----:B------:R-:W-:Y:S01]  /*6170*/  ISETP.GT.AND P3, PT, R2, 0x1, PT ;  /* 0x000000010200780c */ /* 0x000fe20003f64270 */
[----:B------:R-:W-:Y:S01]  /*6180*/  UIADD3 UR14, UR5, 0x300, URZ ;  /* 0x00000300050e7890 */ /* 0x000fe2000fffe03f */
[----:B------:R-:W-:Y:S01]  /*6190*/  ISETP.NE.AND P1, PT, R6, 0x25, PT ;  /* 0x000000250600780c */ /* 0x000fe20003f25270 */
[----:B------:R-:W-:-:S02]  /*61a0*/  UIADD3.X UR5, URZ, UR23, URZ, UP0, !UPT ;  /* 0x000000173f057290 */ /* 0x000fc400087fe43f */
[----:B------:R-:W-:Y:S01]  /*61b0*/  UIADD3 UR15, UR8, 0x25300, URZ ;  /* 0x00025300080f7890 */ /* 0x000fe2000fffe03f */
[----:B------:R-:W-:Y:S02]  /*61c0*/  SEL R8, RZ, 0x1, P1 ;  /* 0x00000001ff087807 */ /* 0x000fe40000800000 */
[----:B------:R-:W-:Y:S01]  /*61d0*/  UMOV UR8, UR14 ;  /* 0x0000000e00087c82 */ /* 0x000fe20008000000 */
[----:B------:R-:W-:Y:S02]  /*61e0*/  SEL R6, R6, RZ, P1 ;  /* 0x000000ff06067207 */ /* 0x000fe40000800000 */
[----:B------:R-:W-:Y:S01]  /*61f0*/  LOP3.LUT R3, R3, R8, RZ, 0x3c, !PT ;  /* 0x0000000803037212 */ /* 0x000fe200078e3cff */
[----:B------:R0:W-:Y:S02]  /*6200*/  UTMALDG.3D [UR8], [UR4], desc[UR6] ;  /* 0x00000608040075b4 */ /* 0x0001e40008011000 */
[----:B0-----:R-:W-:Y:S01]  /*6210*/  UMOV UR8, UR15 ;  /* 0x0000000f00087c82 */ /* 0x001fe20008000000 */
[----:B------:R-:W-:-:S02]  /*6220*/  UMOV UR11, UR19 ;  /* 0x00000013000b7c82 */ /* 0x000fc40008000000 */
[----:B------:R0:W-:Y:S02]  /*6230*/  UTMALDG.3D [UR8], [UR24], desc[UR6] ;  /* 0x00000608180075b4 */ /* 0x0001e40008011000 */
[----:B0-----:R-:W-:Y:S05]  /*6240*/  @P3 BRA `(.L_x_113) ;  /* 0xfffffffc00483947 */ /* 0x001fea000383ffff */
.L_x_109:
[----:B------:R-:W-:Y:S05]  /*6250*/  BSYNC B1 ;  /* 0x0000000000017941 */ /* 0x000fea0003800000 */
.L_x_108:
[----:B------:R-:W-:Y:S01]  /*6260*/  LOP3.LUT P5, RZ, R15, 0xff, RZ, 0xc0, !PT ;  /* 0x000000ff0fff7812 */ /* 0x000fe200078ac0ff */
[C---:B------:R-:W-:Y:S01]  /*6270*/  IMAD.IADD R6, R12.reuse, 0x1, R13 ;  /* 0x000000010c067824 */ /* 0x040fe200078e020d */
[----:B------:R-:W-:Y:S01]  /*6280*/  ULDC.64 UR4, c[0x0][0x650] ;  /* 0x0001940000047ab9 */ /* 0x000fe20000000a00 */
[----:B------:R-:W-:Y:S01]  /*6290*/  ISETP.GE.U32.AND P3, PT, R12, 0x25, PT ;  /* 0x000000250c00780c */ /* 0x000fe20003f66070 */
[----:B------:R-:W-:Y:S01]  /*62a0*/  BSSY B1, `(.L_x_114) ;  /* 0x000006e000017945 */ /* 0x000fe20003800000 */
[C---:B------:R-:W-:Y:S01]  /*62b0*/  IMAD.WIDE.U32 R2, R6.reuse, -0x45306eb3, RZ ;  /* 0xbacf914d06027825 */ /* 0x040fe200078e00ff */
[C---:B------:R-:W-:Y:S02]  /*62c0*/  ISETP.GT.U32.AND P1, PT, R6.reuse, 0x24, PT ;  /* 0x000000240600780c */ /* 0x040fe40003f24070 */
[----:B------:R-:W-:Y:S01]  /*62d0*/  PRMT R15, RZ, 0x7610, R15 ;  /* 0x00007610ff0f7816 */ /* 0x000fe2000000000f */
[----:B------:R-:W-:Y:S01]  /*62e0*/  IMAD.IADD R2, R6, 0x1, -R3 ;  /* 0x0000000106027824 */ /* 0x000fe200078e0a03 */
[----:B------:R-:W-:Y:S01]  /*62f0*/  ISETP.LT.U32.AND P1, PT, R12, 0x25, P1 ;  /* 0x000000250c00780c */ /* 0x000fe20000f21070 */
[----:B------:R-:W-:-:S02]  /*6300*/  IMAD.MOV.U32 R14, RZ, RZ, -0x1 ;  /* 0xffffffffff0e7424 */ /* 0x000fc400078e00ff */
[----:B------:R-:W0:Y:S01]  /*6310*/  @P5 S2R R8, SR_CgaCtaId ;  /* 0x0000000000085919 */ /* 0x000e220000008800 */
[----:B------:R-:W-:Y:S01]  /*6320*/  @P5 MOV R7, 0x400 ;  /* 0x0000040000075802 */ /* 0x000fe20000000f00 */
[----:B------:R-:W-:Y:S01]  /*6330*/  IMAD.MOV.U32 R17, RZ, RZ, -0x1 ;  /* 0xffffffffff117424 */ /* 0x000fe200078e00ff */
[----:B------:R-:W-:Y:S01]  /*6340*/  LEA.HI R2, R2, R3, RZ, 0x1f ;  /* 0x0000000302027211 */ /* 0x000fe200078ff8ff */
[----:B------:R-:W-:-:S03]  /*6350*/  IMAD.MOV.U32 R9, RZ, RZ, -0x1 ;  /* 0xffffffffff097424 */ /* 0x000fc600078e00ff */
[--C-:B------:R-:W-:Y:S02]  /*6360*/  SHF.R.U32.HI R13, RZ, 0x5, R2.reuse ;  /* 0x00000005ff0d7819 */ /* 0x100fe40000011602 */
[----:B------:R-:W-:Y:S02]  /*6370*/  PRMT R2, RZ, 0x7610, R2 ;  /* 0x00007610ff027816 */ /* 0x000fe40000000002 */
[----:B0-----:R-:W-:Y:S02]  /*6380*/  @P5 LEA R8, R8, R7, 0x18 ;  /* 0x0000000708085211 */ /* 0x001fe400078ec0ff */
[----:B------:R-:W-:Y:S02]  /*6390*/  SEL R7, RZ, 0x1, !P1 ;  /* 0x00000001ff077807 */ /* 0x000fe40004800000 */
[----:B------:R-:W-:Y:S01]  /*63a0*/  IADD3 R0, P1, R0, UR20, RZ ;  /* 0x0000001400007c10 */ /* 0x000fe2000ff3e0ff */
[----:B------:R0:W-:Y:S01]  /*63b0*/  @P5 SYNCS.ARRIVE.TRANS64.A1T0 RZ, [R8+URZ+0x268], RZ ;  /* 0x000268ff08ff59a7 */ /* 0x0001e2000810003f */
[----:B------:R-:W-:-:S02]  /*63c0*/  LOP3.LUT R10, R10, R7, RZ, 0x3c, !PT ;  /* 0x000000070a0a7212 */ /* 0x000fc400078e3cff */
[----:B------:R-:W-:Y:S02]  /*63d0*/  IADD3.X R5, R5, UR13, RZ, P1, !PT ;  /* 0x0000000d05057c10 */ /* 0x000fe40008ffe4ff */
[----:B------:R-:W-:Y:S02]  /*63e0*/  ISETP.GE.U32.AND P1, PT, R0, UR4, PT ;  /* 0x0000000400007c0c */ /* 0x000fe4000bf26070 */
[----:B------:R-:W-:Y:S01]  /*63f0*/  @P3 LOP3.LUT R10, R10, 0x1, R13, 0x78, !PT ;  /* 0x000000010a0a3812 */ /* 0x000fe200078e780d */
[----:B------:R-:W-:Y:S01]  /*6400*/  IMAD R13, R13, -0x25, R6 ;  /* 0xffffffdb0d0d7824 */ /* 0x000fe200078e0206 */
[----:B------:R-:W-:-:S13]  /*6410*/  ISETP.GE.U32.AND.EX P1, PT, R5, UR5, PT, P1 ;  /* 0x0000000505007c0c */ /* 0x000fda000bf26110 */
[----:B0-----:R-:W-:Y:S05]  /*6420*/  @P1 BRA `(.L_x_115) ;  /* 0x0000000400541947 */ /* 0x001fea0003800000 */
[----:B------:R-:W-:Y:S01]  /*6430*/  ULDC.64 UR4, c[0x0][0x628] ;  /* 0x00018a0000047ab9 */ /* 0x000fe20000000a00 */
[----:B------:R-:W0:Y:S01]  /*6440*/  S2R R17, SR_CTAID.X ;  /* 0x0000000000117919 */ /* 0x000e220000002500 */
[----:B------:R-:W-:Y:S01]  /*6450*/  ISETP.NE.U32.AND P1, PT, RZ, UR4, PT ;  /* 0x00000004ff007c0c */ /* 0x000fe2000bf25070 */
[----:B------:R-:W-:Y:S01]  /*6460*/  ULDC UR7, c[0x0][0x630] ;  /* 0x00018c0000077ab9 */ /* 0x000fe20000000800 */
[----:B------:R-:W-:Y:S01]  /*6470*/  IMAD.MOV.U32 R2, RZ, RZ, R0 ;  /* 0x000000ffff027224 */ /* 0x000fe200078e0000 */
[----:B------:R-:W1:Y:S01]  /*6480*/  S2R R14, SR_CTAID.Y ;  /* 0x00000000000e7919 */ /* 0x000e620000002600 */
[----:B------:R-:W-:Y:S01]  /*6490*/  ISETP.NE.AND.EX P1, PT, RZ, UR5, PT, P1 ;  /* 0x00000005ff007c0c */ /* 0x000fe2000bf25310 */
[----:B------:R-:W-:-:S12]  /*64a0*/  IMAD.MOV.U32 R3, RZ, RZ, R5 ;  /* 0x000000ffff037224 */ /* 0x000fd800078e0005 */
[----:B------:R-:W-:Y:S05]  /*64b0*/  @!P1 BRA `(.L_x_116) ;  /* 0x0000000000289947 */ /* 0x000fea0003800000 */
[----:B------:R-:W-:Y:S02]  /*64c0*/  ULDC UR6, c[0x0][0x634] ;  /* 0x00018d0000067ab9 */ /* 0x000fe40000000800 */
[----:B------:R-:W-:-:S05]  /*64d0*/  IADD3 R9, P1, R0, UR6, RZ ;  /* 0x0000000600097c10 */ /* 0x000fca000ff3e0ff */
[----:B------:R-:W-:-:S04]  /*64e0*/  IMAD.X R19, RZ, RZ, R5, P1 ;  /* 0x000000ffff137224 */ /* 0x000fc800008e0605 */
[----:B------:R-:W-:-:S04]  /*64f0*/  IMAD.WIDE.U32 R6, R19, UR4, RZ ;  /* 0x0000000413067c25 */ /* 0x000fc8000f8e00ff */
[----:B------:R-:W-:-:S04]  /*6500*/  IMAD.WIDE.U32 R6, P1, R9, UR5, R6 ;  /* 0x0000000509067c25 */ /* 0x000fc8000f820006 */
[----:B------:R-:W-:-:S04]  /*6510*/  IMAD.WIDE.U32 R8, R9, UR4, RZ ;  /* 0x0000000409087c25 */ /* 0x000fc8000f8e00ff */
[----:B------:R-:W-:Y:S01]  /*6520*/  IMAD.X R3, RZ, RZ, RZ, P1 ;  /* 0x000000ffff037224 */ /* 0x000fe200008e06ff */
[----:B------:R-:W-:Y:S01]  /*6530*/  IADD3 RZ, P1, R9, R6, RZ ;  /* 0x0000000609ff7210 */ /* 0x000fe20007f3e0ff */
[----:B------:R-:W-:-:S04]  /*6540*/  IMAD.MOV.U32 R2, RZ, RZ, R7 ;  /* 0x000000ffff027224 */ /* 0x000fc800078e0007 */
[----:B------:R-:W-:-:S08]  /*6550*/  IMAD.WIDE.U32.X R2, R19, UR5, R2, P1 ;  /* 0x0000000513027c25 */ /* 0x000fd000088e0402 */
.L_x_116:
[--C-:B------:R-:W-:Y:S01]  /*6560*/  SHF.R.U64 R8, R2, UR7, R3.reuse ;  /* 0x0000000702087c19 */ /* 0x100fe20008001203 */
[----:B------:R-:W-:Y:S01]  /*6570*/  ULDC.64 UR4, c[0x0][0x620] ;  /* 0x0001880000047ab9 */ /* 0x000fe20000000a00 */
[----:B------:R-:W-:Y:S01]  /*6580*/  SHF.R.U32.HI R2, RZ, UR7, R3 ;  /* 0x00000007ff027c19 */ /* 0x000fe20008011603 */
[----:B------:R-:W-:Y:S01]  /*6590*/  IMAD.MOV.U32 R3, RZ, RZ, R5 ;  /* 0x000000ffff037224 */ /* 0x000fe200078e0005 */
[----:B------:R-:W-:Y:S01]  /*65a0*/  IADD3 R7, P1, RZ, -R8, RZ ;  /* 0x80000008ff077210 */ /* 0x000fe20007f3e0ff */
[----:B------:R-:W2:Y:S01]  /*65b0*/  LDC R22, c[0x0][0x144] ;  /* 0x00005100ff167b82 */ /* 0x000ea20000000800 */
[----:B0-----:R-:W-:Y:S01]  /*65c0*/  I2FP.F32.U32 R9, R17 ;  /* 0x0000001100097245 */ /* 0x001fe20000201000 */
[----:B------:R-:W-:Y:S01]  /*65d0*/  ULDC.64 UR8, c[0x0][0x640] ;  /* 0x0001900000087ab9 */ /* 0x000fe20000000a00 */
[----:B------:R-:W-:Y:S01]  /*65e0*/  ULDC UR6, c[0x0][0x608] ;  /* 0x0001820000067ab9 */ /* 0x000fe20000000800 */
[----:B------:R-:W-:Y:S01]  /*65f0*/  IMAD.X R2, RZ, RZ, ~R2, P1 ;  /* 0x000000ffff027224 */ /* 0x000fe200008e0e02 */
[----:B------:R-:W-:-:S03]  /*6600*/  ISETP.NE.U32.AND P1, PT, RZ, UR8, PT ;  /* 0x00000008ff007c0c */ /* 0x000fc6000bf25070 */
[----:B------:R-:W-:Y:S01]  /*6610*/  IMAD R6, R2, UR4, RZ ;  /* 0x0000000402067c24 */ /* 0x000fe2000f8e02ff */
[----:B------:R-:W0:Y:S01]  /*6620*/  LDC R19, c[0x0][0x148] ;  /* 0x00005200ff137b82 */ /* 0x000e220000000800 */
[----:B------:R-:W-:Y:S01]  /*6630*/  IMAD.MOV.U32 R2, RZ, RZ, R0 ;  /* 0x000000ffff027224 */ /* 0x000fe200078e0000 */
[----:B------:R-:W-:-:S03]  /*6640*/  ISETP.NE.AND.EX P1, PT, RZ, UR9, PT, P1 ;  /* 0x00000009ff007c0c */ /* 0x000fc6000bf25310 */
[----:B------:R-:W-:Y:S01]  /*6650*/  IMAD.WIDE.U32 R2, R7, UR4, R2 ;  /* 0x0000000407027c25 */ /* 0x000fe2000f8e0002 */
[----:B------:R-:W-:-:S03]  /*6660*/  ULDC UR4, c[0x0][0x150] ;  /* 0x0000540000047ab9 */ /* 0x000fc60000000800 */
[----:B------:R-:W-:Y:S02]  /*6670*/  IMAD R7, R7, UR5, R6 ;  /* 0x0000000507077c24 */ /* 0x000fe4000f8e0206 */
[----:B------:R-:W-:Y:S01]  /*6680*/  FMUL R6, R9, UR4 ;  /* 0x0000000409067c20 */ /* 0x000fe20008400000 */
[----:B------:R-:W-:Y:S01]  /*6690*/  ULDC UR4, c[0x0][0x618] ;  /* 0x0001860000047ab9 */ /* 0x000fe20000000800 */
[----:B------:R-:W-:Y:S01]  /*66a0*/  ULDC UR5, c[0x0][0x154] ;  /* 0x0000550000057ab9 */ /* 0x000fe20000000800 */
[----:B------:R-:W-:-:S03]  /*66b0*/  IMAD.IADD R3, R3, 0x1, R7 ;  /* 0x0000000103037824 */ /* 0x000fc600078e0207 */
[----:B------:R-:W3:Y:S02]  /*66c0*/  F2I.U32.TRUNC.NTZ R6, R6 ;  /* 0x0000000600067305 */ /* 0x000ee4000020f000 */
[----:B------:R-:W-:Y:S02]  /*66d0*/  SHF.R.U64 R9, R2, UR4, R3 ;  /* 0x0000000402097c19 */ /* 0x000fe40008001203 */
[----:B-1----:R-:W-:-:S05]  /*66e0*/  I2FP.F32.U32 R2, R14 ;  /* 0x0000000e00027245 */ /* 0x002fca0000201000 */
[----:B------:R-:W-:Y:S01]  /*66f0*/  FMUL R21, R2, UR5 ;  /* 0x0000000502157c20 */ /* 0x000fe20008400000 */
[----:B------:R-:W-:Y:S01]  /*6700*/  SHF.R.U32.HI R2, RZ, UR4, R3 ;  /* 0x00000004ff027c19 */ /* 0x000fe20008011603 */
[----:B------:R-:W-:-:S03]  /*6710*/  ULDC UR4, c[0x0][0x658] ;  /* 0x0001960000047ab9 */ /* 0x000fc60000000800 */
[--C-:B------:R-:W-:Y:S01]  /*6720*/  SHF.R.U64 R20, R9, UR6, R2.reuse ;  /* 0x0000000609147c19 */ /* 0x100fe20008001202 */
[----:B------:R-:W1:Y:S01]  /*6730*/  F2I.U32.TRUNC.NTZ R21, R21 ;  /* 0x0000001500157305 */ /* 0x000e62000020f000 */
[----:B------:R-:W-:Y:S01]  /*6740*/  SHF.R.U32.HI R3, RZ, UR6, R2 ;  /* 0x00000006ff037c19 */ /* 0x000fe20008011602 */
[----:B---3--:R-:W-:-:S03]  /*6750*/  IMAD.MOV R6, RZ, RZ, -R6 ;  /* 0x000000ffff067224 */ /* 0x008fc600078e0a06 */
[----:B------:R-:W-:Y:S01]  /*6760*/  SHF.R.U64 R18, R20, UR4, R3 ;  /* 0x0000000414127c19 */ /* 0x000fe20008001203 */
[----:B--2---:R-:W-:Y:S01]  /*6770*/  IMAD R17, R22, R6, R17 ;  /* 0x0000000616117224 */ /* 0x004fe200078e0211 */
[----:B------:R-:W-:-:S03]  /*6780*/  SHF.R.U32.HI R23, RZ, UR4, R3 ;  /* 0x00000004ff177c19 */ /* 0x000fc60008011603 */
[----:B------:R-:W-:Y:S02]  /*6790*/  IMAD.MOV.U32 R2, RZ, RZ, R18 ;  /* 0x000000ffff027224 */ /* 0x000fe400078e0012 */
[----:B------:R-:W-:Y:S01]  /*67a0*/  IMAD.MOV.U32 R3, RZ, RZ, R23 ;  /* 0x000000ffff037224 */ /* 0x000fe200078e0017 */
[----:B------:R-:W-:Y:S06]  /*67b0*/  @!P1 BRA `(.L_x_117) ;  /* 0x0000000000289947 */ /* 0x000fec0003800000 */
[----:B------:R-:W-:Y:S02]  /*67c0*/  ULDC UR4, c[0x0][0x64c] ;  /* 0x0001930000047ab9 */ /* 0x000fe40000000800 */
[----:B------:R-:W-:-:S05]  /*67d0*/  IADD3 R3, P1, R18, UR4, RZ ;  /* 0x0000000412037c10 */ /* 0x000fca000ff3e0ff */
[----:B------:R-:W-:-:S04]  /*67e0*/  IMAD.X R23, RZ, RZ, R23, P1 ;  /* 0x000000ffff177224 */ /* 0x000fc800008e0617 */
[----:B------:R-:W-:-:S04]  /*67f0*/  IMAD.WIDE.U32 R6, R23, UR8, RZ ;  /* 0x0000000817067c25 */ /* 0x000fc8000f8e00ff */
[----:B------:R-:W-:-:S04]  /*6800*/  IMAD.WIDE.U32 R6, P1, R3, UR9, R6 ;  /* 0x0000000903067c25 */ /* 0x000fc8000f820006 */
[----:B------:R-:W-:-:S04]  /*6810*/  IMAD.WIDE.U32 R2, R3, UR8, RZ ;  /* 0x0000000803027c25 */ /* 0x000fc8000f8e00ff */
[----:B------:R-:W-:Y:S01]  /*6820*/  IMAD.MOV.U32 R2, RZ, RZ, R7 ;  /* 0x000000ffff027224 */ /* 0x000fe200078e0007 */
[----:B------:R-:W-:Y:S01]  /*6830*/  IADD3 RZ, P3, R3, R6, RZ ;  /* 0x0000000603ff7210 */ /* 0x000fe20007f7e0ff */
[----:B------:R-:W-:-:S04]  /*6840*/  IMAD.X R3, RZ, RZ, RZ, P1 ;  /* 0x000000ffff037224 */ /* 0x000fc800008e06ff */
[----:B------:R-:W-:-:S08]  /*6850*/  IMAD.WIDE.U32.X R2, R23, UR9, R2, P3 ;  /* 0x0000000917027c25 */ /* 0x000fd000098e0402 */
.L_x_117:
[----:B------:R-:W-:Y:S01]  /*6860*/  ULDC UR4, c[0x0][0x648] ;  /* 0x0001920000047ab9 */ /* 0x000fe20000000800 */
[----:B-1----:R-:W-:Y:S01]  /*6870*/  IMAD.MOV R21, RZ, RZ, -R21 ;  /* 0x000000ffff157224 */ /* 0x002fe200078e0a15 */
[----:B------:R-:W-:Y:S01]  /*6880*/  SHF.R.U64 R3, R2, UR4, R3 ;  /* 0x0000000402037c19 */ /* 0x000fe20008001203 */
[----:B------:R-:W-:Y:S01]  /*6890*/  ULDC UR4, c[0x0][0x638] ;  /* 0x00018e0000047ab9 */ /* 0x000fe20000000800 */
[----:B------:R-:W-:Y:S01]  /*68a0*/  LOP3.LUT R20, R20, UR17, RZ, 0xc0, !PT ;  /* 0x0000001114147c12 */ /* 0x000fe2000f8ec0ff */
[----:B0-----:R-:W-:Y:S01]  /*68b0*/  @P4 IMAD R17, R19, R21, R14 ;  /* 0x0000001513114224 */ /* 0x001fe200078e020e */
[----:B------:R-:W-:Y:S01]  /*68c0*/  ULDC UR5, c[0x0][0x610] ;  /* 0x0001840000057ab9 */ /* 0x000fe20000000800 */
[----:B------:R-:W-:Y:S02]  /*68d0*/  IMAD.MOV R7, RZ, RZ, -R3 ;  /* 0x000000ffff077224 */ /* 0x000fe400078e0a03 */
[----:B------:R-:W-:Y:S01]  /*68e0*/  IMAD R14, R3, UR18, R20 ;  /* 0x00000012030e7c24 */ /* 0x000fe2000f8e0214 */
[----:B------:R-:W-:Y:S01]  /*68f0*/  LOP3.LUT R3, R9, UR16, RZ, 0xc0, !PT ;  /* 0x0000001009037c12 */ /* 0x000fe2000f8ec0ff */
[----:B------:R-:W-:Y:S01]  /*6900*/  IMAD R18, R7, UR4, R18 ;  /* 0x0000000407127c24 */ /* 0x000fe2000f8e0212 */
[----:B------:R-:W-:Y:S01]  /*6910*/  ULDC UR4, c[0x0][0x600] ;  /* 0x0001800000047ab9 */ /* 0x000fe20000000800 */
[----:B------:R-:W-:-:S02]  /*6920*/  IMAD R14, R14, UR5, R17 ;  /* 0x000000050e0e7c24 */ /* 0x000fc4000f8e0211 */
[----:B------:R-:W-:Y:S02]  /*6930*/  IMAD R3, R18, UR4, R3 ;  /* 0x0000000412037c24 */ /* 0x000fe4000f8e0203 */
[----:B------:R-:W-:Y:S02]  /*6940*/  IMAD.MOV.U32 R2, RZ, RZ, 0x1 ;  /* 0x00000001ff027424 */ /* 0x000fe400078e00ff */
[----:B------:R-:W-:Y:S01]  /*6950*/  IMAD.MOV.U32 R9, RZ, RZ, R8 ;  /* 0x000000ffff097224 */ /* 0x000fe200078e0008 */
[----:B------:R-:W-:Y:S02]  /*6960*/  SEL R17, R3, R14, !P4 ;  /* 0x0000000e03117207 */ /* 0x000fe40006000000 */
[----:B------:R-:W-:-:S07]  /*6970*/  SEL R14, R14, R3, !P4 ;  /* 0x000000030e0e7207 */ /* 0x000fce0006000000 */
.L_x_115:
[----:B------:R-:W-:Y:S05]  /*6980*/  BSYNC B1 ;  /* 0x0000000000017941 */ /* 0x000fea0003800000 */
.L_x_114:
[----:B------:R-:W-:-:S13]  /*6990*/  LOP3.LUT P1, RZ, R2, 0xff, RZ, 0xc0, !PT ;  /* 0x000000ff02ff7812 */ /* 0x000fda000782c0ff */
[----:B------:R-:W-:Y:S05]  /*69a0*/  @P1 BRA `(.L_x_118) ;  /* 0xfffffff4003c1947 */ /* 0x000fea000383ffff */
[----:B------:R-:W-:Y:S05]  /*69b0*/  BSYNC B0 ;  /* 0x0000000000007941 */ /* 0x000fea0003800000 */
.L_x_106:
[----:B------:R-:W-:-:S03]  /*69c0*/  UMOV UR4, 0xffffffff ;  /* 0xffffffff00047882 */ /* 0x000fc60000000000 */
[----:B------:R-:W-:Y:S05]  /*69d0*/  BRA.DIV UR4, `(.L_x_119) ;  /* 0x0000001604c07947 */ /* 0x000fea000b800000 */
[----:B------:R-:W-:-:S13]  /*69e0*/  ELECT P0, URZ, PT ;  /* 0x00000000003f782f */ /* 0x000fda0003800000 */
.L_x_166:
[----:B------:R-:W-:Y:S04]  /*69f0*/  BSSY B0, `(.L_x_120) ;  /* 0x0000154000007945 */ /* 0x000fe80003800000 */
[----:B------:R-:W-:Y:S05]  /*6a00*/  @!P0 BRA `(.L_x_121) ;  /* 0x0000001400488947 */ /* 0x000fea0003800000 */
[----:B------:R-:W-:-:S04]  /*6a10*/  LOP3.LUT R4, R4, 0x2, RZ, 0xfc, !PT ;  /* 0x0000000204047812 */ /* 0x000fc800078efcff */
[----:B------:R-:W-:-:S13]  /*6a20*/  ISETP.NE.AND P0, PT, R4, 0x3, PT ;  /* 0x000000030400780c */ /* 0x000fda0003f05270 */
[----:B------:R-:W-:Y:S05]  /*6a30*/  @!P0 BRA `(.L_x_122) ;  /* 0x0000000000048947 */ /* 0x000fea0003800000 */
[----:B------:R-:W-:Y:S01]  /*6a40*/  BPT.TRAP 0x1 ;  /* 0x000000040000795c */ /* 0x000fe20000300000 */
.L_x_122:
[----:B------:R-:W0:Y:S01]  /*6a50*/  S2R R3, SR_CgaCtaId ;  /* 0x0000000000037919 */ /* 0x000e220000008800 */
[----:B------:R-:W-:Y:S02]  /*6a60*/  MOV R0, 0x400 ;  /* 0x0000040000007802 */ /* 0x000fe40000000f00 */
[----:B------:R-:W-:Y:S02]  /*6a70*/  SHF.L.U32 R2, R10, 0x1f, RZ ;  /* 0x0000001f0a027819 */ /* 0x000fe400000006ff */
[----:B0-----:R-:W-:-:S05]  /*6a80*/  LEA R0, R3, R0, 0x18 ;  /* 0x0000000003007211 */ /* 0x001fca00078ec0ff */
[----:B------:R-:W-:-:S04]  /*6a90*/  VIADD R0, R0, 0x128 ;  /* 0x0000012800007836 */ /* 0x000fc80000000000 */
[C---:B------:R-:W-:Y:S02]  /*6aa0*/  IMAD R5, R13.reuse, 0x8, R0 ;  /* 0x000000080d057824 */ /* 0x040fe400078e0200 */
[----:B------:R-:W-:Y:S02]  /*6ab0*/  VIADD R13, R13, 0x1 ;  /* 0x000000010d0d7836 */ /* 0x000fe40000000000 */
[----:B------:R-:W0:Y:S03]  /*6ac0*/  SYNCS.PHASECHK.TRANS64.TRYWAIT P0, [R5+URZ], R2 ;  /* 0x00000002050075a7 */ /* 0x000e26000800017f */
[----:B------:R-:W-:-:S04]  /*6ad0*/  ISETP.NE.AND P1, PT, R13, 0x25, PT ;  /* 0x000000250d00780c */ /* 0x000fc80003f25270 */
[----:B------:R-:W-:Y:S02]  /*6ae0*/  SEL R3, RZ, 0x1, P1 ;  /* 0x00000001ff037807 */ /* 0x000fe40000800000 */
[----:B------:R-:W-:Y:S02]  /*6af0*/  SEL R13, R13, RZ, P1 ;  /* 0x000000ff0d0d7207 */ /* 0x000fe40000800000 */
[----:B------:R-:W-:-:S03]  /*6b00*/  LOP3.LUT R10, R10, R3, RZ, 0x3c, !PT ;  /* 0x000000030a0a7212 */ /* 0x000fc600078e3cff */
[----:B------:R-:W-:Y:S01]  /*6b10*/  IMAD R7, R13, 0x8, R0 ;  /* 0x000000080d077824 */ /* 0x000fe200078e0200 */
[----:B------:R-:W-:Y:S01]  /*6b20*/  SHF.L.U32 R4, R10, 0x1f, RZ ;  /* 0x0000001f0a047819 */ /* 0x000fe200000006ff */
[----:B0-----:R-:W-:Y:S06]  /*6b30*/  @!P0 BRA `(.L_x_123) ;  /* 0x00000014008c8947 */ /* 0x001fec0003800000 */
.L_x_167:
[----:B------:R-:W1:Y:S01]  /*6b40*/  SYNCS.PHASECHK.TRANS64.TRYWAIT P0, [R7+URZ], R4 ;  /* 0x00000004070075a7 */ /* 0x000e62000800017f */
[----:B0-----:R-:W-:-:S05]  /*6b50*/  VIADD R2, R13, 0x1 ;  /* 0x000000010d027836 */ /* 0x001fca0000000000 */
[----:B------:R-:W-:-:S04]  /*6b60*/  ISETP.NE.AND P1, PT, R2, 0x25, PT ;  /* 0x000000250200780c */ /* 0x000fc80003f25270 */
[----:B------:R-:W-:Y:S02]  /*6b70*/  SEL R3, RZ, 0x1, P1 ;  /* 0x00000001ff037807 */ /* 0x000fe40000800000 */
[----:B------:R-:W-:Y:S02]  /*6b80*/  SEL R9, R2, RZ, P1 ;  /* 0x000000ff02097207 */ /* 0x000fe40000800000 */
[----:B------:R-:W-:-:S03]  /*6b90*/  LOP3.LUT R10, R10, R3, RZ, 0x3c, !PT ;  /* 0x000000030a0a7212 */ /* 0x000fc600078e3cff */
[----:B------:R-:W-:Y:S01]  /*6ba0*/  IMAD R6, R9, 0x8, R0 ;  /* 0x0000000809067824 */ /* 0x000fe200078e0200 */
[----:B------:R-:W-:Y:S01]  /*6bb0*/  SHF.L.U32 R5, R10, 0x1f, RZ ;  /* 0x0000001f0a057819 */ /* 0x000fe200000006ff */
[----:B-1----:R-:W-:Y:S06]  /*6bc0*/  @!P0 BRA `(.L_x_124) ;  /* 0x00000014007c8947 */ /* 0x002fec0003800000 */
.L_x_168:
[----:B------:R-:W1:Y:S01]  /*6bd0*/  SYNCS.PHASECHK.TRANS64.TRYWAIT P0, [R6+URZ], R5 ;  /* 0x00000005060075a7 */ /* 0x000e62000800017f */
[----:B------:R-:W-:-:S05]  /*6be0*/  VIADD R2, R9, 0x1 ;  /* 0x0000000109027836 */ /* 0x000fca0000000000 */
[----:B------:R-:W-:-:S04]  /*6bf0*/  ISETP.NE.AND P1, PT, R2, 0x25, PT ;  /* 0x000000250200780c */ /* 0x000fc80003f25270 */
[----:B------:R-:W-:Y:S02]  /*6c00*/  SEL R3, RZ, 0x1, P1 ;  /* 0x00000001ff037807 */ /* 0x000fe40000800000 */
[----:B0-----:R-:W-:Y:S02]  /*6c10*/  SEL R7, R2, RZ, P1 ;  /* 0x000000ff02077207 */ /* 0x001fe40000800000 */
[----:B------:R-:W-:-:S03]  /*6c20*/  LOP3.LUT R10, R10, R3, RZ, 0x3c, !PT ;  /* 0x000000030a0a7212 */ /* 0x000fc600078e3cff */
[----:B------:R-:W-:Y:S01]  /*6c30*/  IMAD R9, R7, 0x8, R0 ;  /* 0x0000000807097824 */ /* 0x000fe200078e0200 */
[----:B------:R-:W-:Y:S01]  /*6c40*/  SHF.L.U32 R4, R10, 0x1f, RZ ;  /* 0x0000001f0a047819 */ /* 0x000fe200000006ff */
[----:B-1----:R-:W-:Y:S06]  /*6c50*/  @!P0 BRA `(.L_x_125) ;  /* 0x00000014006c8947 */ /* 0x002fec0003800000 */
.L_x_169:
[----:B------:R-:W1:Y:S01]  /*6c60*/  SYNCS.PHASECHK.TRANS64.TRYWAIT P0, [R9+URZ], R4 ;  /* 0x00000004090075a7 */ /* 0x000e62000800017f */
[----:B------:R-:W-:-:S05]  /*6c70*/  VIADD R2, R7, 0x1 ;  /* 0x0000000107027836 */ /* 0x000fca0000000000 */
[----:B------:R-:W-:-:S04]  /*6c80*/  ISETP.NE.AND P1, PT, R2, 0x25, PT ;  /* 0x000000250200780c */ /* 0x000fc80003f25270 */
[----:B------:R-:W-:Y:S02]  /*6c90*/  SEL R3, RZ, 0x1, P1 ;  /* 0x00000001ff037807 */ /* 0x000fe40000800000 */
[----:B------:R-:W-:Y:S02]  /*6ca0*/  SEL R7, R2, RZ, P1 ;  /* 0x000000ff02077207 */ /* 0x000fe40000800000 */
[----:B------:R-:W-:-:S03]  /*6cb0*/  LOP3.LUT R10, R10, R3, RZ, 0x3c, !PT ;  /* 0x000000030a0a7212 */ /* 0x000fc600078e3cff */
[----:B0-----:R-:W-:Y:S01]  /*6cc0*/  IMAD R6, R7, 0x8, R0 ;  /* 0x0000000807067824 */ /* 0x001fe200078e0200 */
[----:B------:R-:W-:Y:S01]  /*6cd0*/  SHF.L.U32 R5, R10, 0x1f, RZ ;  /* 0x0000001f0a057819 */ /* 0x000fe200000006ff */
[----:B-1----:R-:W-:Y:S06]  /*6ce0*/  @!P0 BRA `(.L_x_126) ;  /* 0x00000014005c8947 */ /* 0x002fec0003800000 */
.L_x_170:
        /* <DEDUP_REMOVED lines=9> */
.L_x_171:
        /* <DEDUP_REMOVED lines=9> */
.L_x_172:
        /* <DEDUP_REMOVED lines=9> */
.L_x_173:
        /* <DEDUP_REMOVED lines=9> */
.L_x_174:
        /* <DEDUP_REMOVED lines=9> */
.L_x_175:
        /* <DEDUP_REMOVED lines=9> */
.L_x_176:
        /* <DEDUP_REMOVED lines=9> */
.L_x_177:
        /* <DEDUP_REMOVED lines=9> */
.L_x_178:
        /* <DEDUP_REMOVED lines=9> */
.L_x_179:
        /* <DEDUP_REMOVED lines=9> */
.L_x_180:
        /* <DEDUP_REMOVED lines=9> */
.L_x_181:
        /* <DEDUP_REMOVED lines=9> */
.L_x_182:
        /* <DEDUP_REMOVED lines=9> */
.L_x_183:
        /* <DEDUP_REMOVED lines=9> */
.L_x_184:
        /* <DEDUP_REMOVED lines=9> */
.L_x_185:
        /* <DEDUP_REMOVED lines=9> */
.L_x_186:
        /* <DEDUP_REMOVED lines=9> */
.L_x_187:
        /* <DEDUP_REMOVED lines=9> */
.L_x_188:
        /* <DEDUP_REMOVED lines=9> */
.L_x_189:
        /* <DEDUP_REMOVED lines=9> */
.L_x_190:
        /* <DEDUP_REMOVED lines=9> */
.L_x_191:
        /* <DEDUP_REMOVED lines=9> */
.L_x_192:
        /* <DEDUP_REMOVED lines=9> */
.L_x_193:
        /* <DEDUP_REMOVED lines=9> */
.L_x_194:
        /* <DEDUP_REMOVED lines=9> */
.L_x_195:
        /* <DEDUP_REMOVED lines=9> */
.L_x_196:
        /* <DEDUP_REMOVED lines=9> */
.L_x_197:
        /* <DEDUP_REMOVED lines=9> */
.L_x_198:
        /* <DEDUP_REMOVED lines=9> */
.L_x_199:
[----:B------:R-:W1:Y:S01]  /*7d40*/  SYNCS.PHASECHK.TRANS64.TRYWAIT P0, [R9+URZ], R4 ;  /* 0x00000004090075a7 */ /* 0x000e62000800017f */
[----:B------:R-:W-:-:S05]  /*7d50*/  VIADD R2, R7, 0x1 ;  /* 0x0000000107027836 */ /* 0x000fca0000000000 */
[----:B------:R-:W-:-:S04]  /*7d60*/  ISETP.NE.AND P1, PT, R2, 0x25, PT ;  /* 0x000000250200780c */ /* 0x000fc80003f25270 */
[----:B------:R-:W-:Y:S02]  /*7d70*/  SEL R3, RZ, 0x1, P1 ;  /* 0x00000001ff037807 */ /* 0x000fe40000800000 */
[----:B------:R-:W-:Y:S02]  /*7d80*/  SEL R7, R2, RZ, P1 ;  /* 0x000000ff02077207 */ /* 0x000fe40000800000 */
[----:B------:R-:W-:-:S03]  /*7d90*/  LOP3.LUT R10, R10, R3, RZ, 0x3c, !PT ;  /* 0x000000030a0a7212 */ /* 0x000fc600078e3cff */
[----:B------:R-:W-:Y:S01]  /*7da0*/  IMAD R8, R7, 0x8, R0 ;  /* 0x0000000807087824 */ /* 0x000fe200078e0200 */
[----:B0-----:R-:W-:Y:S01]  /*7db0*/  SHF.L.U32 R5, R10, 0x1f, RZ ;  /* 0x0000001f0a057819 */ /* 0x001fe200000006ff */
[----:B-1----:R-:W-:Y:S06]  /*7dc0*/  @!P0 BRA `(.L_x_156) ;  /* 0x0000000c007c8947 */ /* 0x002fec0003800000 */
.L_x_200:
[----:B------:R-:W1:Y:S01]  /*7dd0*/  SYNCS.PHASECHK.TRANS64.TRYWAIT P0, [R8+URZ], R5 ;  /* 0x00000005080075a7 */ /* 0x000e62000800017f */
[----:B------:R-:W-:-:S05]  /*7de0*/  VIADD R2, R7, 0x1 ;  /* 0x0000000107027836 */ /* 0x000fca0000000000 */
[----:B------:R-:W-:-:S04]  /*7df0*/  ISETP.NE.AND P1, PT, R2, 0x25, PT ;  /* 0x000000250200780c */ /* 0x000fc80003f25270 */
[----:B------:R-:W-:Y:S02]  /*7e00*/  SEL R3, RZ, 0x1, P1 ;  /* 0x00000001ff037807 */ /* 0x000fe40000800000 */
[----:B------:R-:W-:Y:S02]  /*7e10*/  SEL R7, R2, RZ, P1 ;  /* 0x000000ff02077207 */ /* 0x000fe40000800000 */
[----:B0-----:R-:W-:-:S03]  /*7e20*/  LOP3.LUT R9, R10, R3, RZ, 0x3c, !PT ;  /* 0x000000030a097212 */ /* 0x001fc600078e3cff */
[----:B------:R-:W-:Y:S01]  /*7e30*/  IMAD R11, R7, 0x8, R0 ;  /* 0x00000008070b7824 */ /* 0x000fe200078e0200 */
[----:B------:R-:W-:Y:S01]  /*7e40*/  SHF.L.U32 R6, R9, 0x1f, RZ ;  /* 0x0000001f09067819 */ /* 0x000fe200000006ff */
[----:B-1----:R-:W-:Y:S06]  /*7e50*/  @!P0 BRA `(.L_x_157) ;  /* 0x0000000c006c8947 */ /* 0x002fec0003800000 */
.L_x_201:
[----:B------:R-:W1:Y:S01]  /*7e60*/  SYNCS.PHASECHK.TRANS64.TRYWAIT P0, [R11+URZ], R6 ;  /* 0x000000060b0075a7 */ /* 0x000e62000800017f */
[----:B------:R-:W-:-:S05]  /*7e70*/  VIADD R2, R7, 0x1 ;  /* 0x0000000107027836 */ /* 0x000fca0000000000 */
[----:B------:R-:W-:-:S04]  /*7e80*/  ISETP.NE.AND P1, PT, R2, 0x25, PT ;  /* 0x000000250200780c */ /* 0x000fc80003f25270 */
[----:B------:R-:W-:Y:S02]  /*7e90*/  SEL R4, RZ, 0x1, P1 ;  /* 0x00000001ff047807 */ /* 0x000fe40000800000 */
[----:B------:R-:W-:Y:S02]  /*7ea0*/  SEL R3, R2, RZ, P1 ;  /* 0x000000ff02037207 */ /* 0x000fe40000800000 */
[----:B------:R-:W-:Y:S01]  /*7eb0*/  LOP3.LUT R4, R9, R4, RZ, 0x3c, !PT ;  /* 0x0000000409047212 */ /* 0x000fe200078e3cff */
[----:B-1----:R-:W-:Y:S06]  /*7ec0*/  @!P0 BRA `(.L_x_158) ;  /* 0x0000000c00648947 */ /* 0x002fec0003800000 */
.L_x_202:
[----:B------:R-:W-:Y:S01]  /*7ed0*/  IMAD R3, R3, 0x8, R0 ;  /* 0x0000000803037824 */ /* 0x000fe200078e0200 */
[----:B------:R-:W-:-:S07]  /*7ee0*/  SHF.L.U32 R0, R4, 0x1f, RZ ;  /* 0x0000001f04007819 */ /* 0x000fce00000006ff */
.L_x_159:
[----:B--2---:R2:W3:Y:S02]  /*7ef0*/  SYNCS.PHASECHK.TRANS64.TRYWAIT P0, [R3+URZ], R0 ;  /* 0x00000000030075a7 */ /* 0x0044e4000800017f */
[----:B---3--:R-:W-:Y:S05]  /*7f00*/  @!P0 NANOSLEEP.SYNCS 0x989680 ;  /* 0x009896800000895d */ /* 0x008fea0003900000 */
[----:B------:R-:W3:Y:S02]  /*7f10*/  @!P0 SYNCS.PHASECHK.TRANS64 P0, [R3+URZ], R0 ;  /* 0x00000000030085a7 */ /* 0x000ee4000800007f */
[----:B---3--:R-:W-:Y:S05]  /*7f20*/  @!P0 BRA `(.L_x_159) ;  /* 0xfffffffc00f08947 */ /* 0x008fea000383ffff */
.L_x_121:
[----:B------:R-:W-:Y:S05]  /*7f30*/  BSYNC B0 ;  /* 0x0000000000007941 */ /* 0x000fea0003800000 */
.L_x_120:
[----:B------:R-:W-:Y:S05]  /*7f40*/  EXIT ;  /* 0x000000000000794d */ /* 0x000fea0003800000 */
.L_x_18:
[----:B-1----:R-:W-:-:S04]  /*7f50*/  IMAD.U32 R7, RZ, RZ, UR6 ;  /* 0x00000006ff077e24 */ /* 0x002fc8000f8e00ff */
[----:B------:R1:W3:Y:S03]  /*7f60*/  SYNCS.PHASECHK.TRANS64.TRYWAIT P0, [R7+URZ], R6 ;  /* 0x00000006070075a7 */ /* 0x0002e6000800017f */
[----:B---3--:R-:W-:Y:S05]  /*7f70*/  @!P0 NANOSLEEP.SYNCS 0x989680 ;  /* 0x009896800000895d */ /* 0x008fea0003900000 */
[----:B------:R-:W3:Y:S02]  /*7f80*/  @!P0 SYNCS.PHASECHK.TRANS64 P0, [R7+URZ], R6 ;  /* 0x00000006070085a7 */ /* 0x000ee4000800007f */
[----:B---3--:R-:W-:Y:S05]  /*7f90*/  @!P0 BRA `(.L_x_18) ;  /* 0xfffffffc00ec8947 */ /* 0x008fea000383ffff */
[----:B------:R-:W-:Y:S05]  /*7fa0*/  BRA `(.L_x_17) ;  /* 0xffffff9800047947 */ /* 0x000fea000383ffff */
.L_x_24:
[----:B-1----:R-:W-:-:S04]  /*7fb0*/  IMAD.U32 R8, RZ, RZ, UR12 ;  /* 0x0000000cff087e24 */ /* 0x002fc8000f8e00ff */
[----:B------:R1:W3:Y:S03]  /*7fc0*/  SYNCS.PHASECHK.TRANS64.TRYWAIT P0, [R8+URZ], R7 ;  /* 0x00000007080075a7 */ /* 0x0002e6000800017f */
[----:B---3--:R-:W-:Y:S05]  /*7fd0*/  @!P0 NANOSLEEP.SYNCS 0x989680 ;  /* 0x009896800000895d */ /* 0x008fea0003900000 */
[----:B------:R-:W3:Y:S02]  /*7fe0*/  @!P0 SYNCS.PHASECHK.TRANS64 P0, [R8+URZ], R7 ;  /* 0x00000007080085a7 */ /* 0x000ee4000800007f */
[----:B---3--:R-:W-:Y:S05]  /*7ff0*/  @!P0 BRA `(.L_x_24) ;  /* 0xfffffffc00ec8947 */ /* 0x008fea000383ffff */
[----:B------:R-:W-:Y:S05]  /*8000*/  BRA `(.L_x_23) ;  /* 0xffffff9c00747947 */ /* 0x000fea000383ffff */
.L_x_107:
[----:B------:R-:W-:Y:S01]  /*8010*/  BSSY B1, `(.L_x_160) ;  /* 0x0000006000017945 */ /* 0x000fe20003800000 */
[----:B------:R-:W-:-:S07]  /*8020*/  IMAD.MOV.U32 R2, RZ, RZ, -0x1 ;  /* 0xffffffffff027424 */ /* 0x000fce00078e00ff */
[----:B------:R-:W-:Y:S05]  /*8030*/  WARPSYNC.COLLECTIVE R2, `(.L_x_161) ;  /* 0x00000000020c7348 */ /* 0x000fea0003c00000 */
[----:B------:R-:W-:Y:S02]  /*8040*/  ELECT P1, UR62, PT ;  /* 0x00000000003e782f */ /* 0x000fe40003820000 */
[----:B------:R-:W-:Y:S01]  /*8050*/  MOV R2, UR62 ;  /* 0x0000003e00027c02 */ /* 0x000fe20008000f00 */
[----:B------:R-:W-:Y:S10]  /*8060*/  ENDCOLLECTIVE ;  /* 0x000000000000791b */ /* 0x000ff40003800000 */
.L_x_161:
[----:B------:R-:W-:Y:S05]  /*8070*/  BSYNC B1 ;  /* 0x0000000000017941 */ /* 0x000fea0003800000 */
.L_x_160:
[----:B------:R-:W-:Y:S05]  /*8080*/  BRA `(.L_x_162) ;  /* 0xffffffdc00907947 */ /* 0x000fea000383ffff */
.L_x_110:
[----:B-1----:R1:W2:Y:S02]  /*8090*/  SYNCS.PHASECHK.TRANS64.TRYWAIT P1, [R18+URZ+0x128], R7 ;  /* 0x00012807120075a7 */ /* 0x0022a4000802017f */
[----:B--2---:R-:W-:Y:S05]  /*80a0*/  @!P1 NANOSLEEP.SYNCS 0x989680 ;  /* 0x009896800000995d */ /* 0x004fea0003900000 */
[----:B------:R-:W2:Y:S02]  /*80b0*/  @!P1 SYNCS.PHASECHK.TRANS64 P1, [R18+URZ+0x128], R7 ;  /* 0x00012807120095a7 */ /* 0x000ea4000802007f */
[----:B--2---:R-:W-:Y:S05]  /*80c0*/  @!P1 BRA `(.L_x_110) ;  /* 0xfffffffc00f09947 */ /* 0x004fea000383ffff */
[----:B------:R-:W-:Y:S05]  /*80d0*/  BRA `(.L_x_163) ;  /* 0xffffffdc00c47947 */ /* 0x000fea000383ffff */
.L_x_119:
[----:B------:R-:W-:Y:S01]  /*80e0*/  BSSY B0, `(.L_x_164) ;  /* 0x0000006000007945 */ /* 0x000fe20003800000 */
[----:B------:R-:W-:-:S07]  /*80f0*/  IMAD.MOV.U32 R2, RZ, RZ, -0x1 ;  /* 0xffffffffff027424 */ /* 0x000fce00078e00ff */
[----:B------:R-:W-:Y:S05]  /*8100*/  WARPSYNC.COLLECTIVE R2, `(.L_x_165) ;  /* 0x00000000020c7348 */ /* 0x000fea0003c00000 */
[----:B------:R-:W-:Y:S02]  /*8110*/  ELECT P1, UR62, PT ;  /* 0x00000000003e782f */ /* 0x000fe40003820000 */
[----:B------:R-:W-:Y:S01]  /*8120*/  MOV R2, UR62 ;  /* 0x0000003e00027c02 */ /* 0x000fe20008000f00 */
[----:B------:R-:W-:Y:S10]  /*8130*/  ENDCOLLECTIVE ;  /* 0x000000000000791b */ /* 0x000ff40003800000 */
.L_x_165:
[----:B------:R-:W-:Y:S05]  /*8140*/  BSYNC B0 ;  /* 0x0000000000007941 */ /* 0x000fea0003800000 */
.L_x_164:
[----:B------:R-:W-:Y:S01]  /*8150*/  PLOP3.LUT P0, PT, P1, PT, PT, 0x80, 0x0 ;  /* 0x000000000000781c */ /* 0x000fe20000f0f070 */
[----:B------:R-:W-:-:S12]  /*8160*/  BRA `(.L_x_166) ;  /* 0xffffffe800207947 */ /* 0x000fd8000383ffff */
.L_x_123:
[----:B0-----:R0:W1:Y:S02]  /*8170*/  SYNCS.PHASECHK.TRANS64.TRYWAIT P0, [R5+URZ], R2 ;  /* 0x00000002050075a7 */ /* 0x001064000800017f */
[----:B-1----:R-:W-:Y:S05]  /*8180*/  @!P0 NANOSLEEP.SYNCS 0x989680 ;  /* 0x009896800000895d */ /* 0x002fea0003900000 */
[----:B------:R-:W1:Y:S02]  /*8190*/  @!P0 SYNCS.PHASECHK.TRANS64 P0, [R5+URZ], R2 ;  /* 0x00000002050085a7 */ /* 0x000e64000800007f */
[----:B-1----:R-:W-:Y:S05]  /*81a0*/  @!P0 BRA `(.L_x_123) ;  /* 0xfffffffc00f08947 */ /* 0x002fea000383ffff */
[----:B------:R-:W-:Y:S05]  /*81b0*/  BRA `(.L_x_167) ;  /* 0xffffffe800607947 */ /* 0x000fea000383ffff */
.L_x_124:
[----:B0-----:R0:W1:Y:S02]  /*81c0*/  SYNCS.PHASECHK.TRANS64.TRYWAIT P0, [R7+URZ], R4 ;  /* 0x00000004070075a7 */ /* 0x001064000800017f */
[----:B-1----:R-:W-:Y:S05]  /*81d0*/  @!P0 NANOSLEEP.SYNCS 0x989680 ;  /* 0x009896800000895d */ /* 0x002fea0003900000 */
[----:B------:R-:W1:Y:S02]  /*81e0*/  @!P0 SYNCS.PHASECHK.TRANS64 P0, [R7+URZ], R4 ;  /* 0x00000004070085a7 */ /* 0x000e64000800007f */
[----:B-1----:R-:W-:Y:S05]  /*81f0*/  @!P0 BRA `(.L_x_124) ;  /* 0xfffffffc00f08947 */ /* 0x002fea000383ffff */
[----:B------:R-:W-:Y:S05]  /*8200*/  BRA `(.L_x_168) ;  /* 0xffffffe800707947 */ /* 0x000fea000383ffff */
.L_x_125:
[----:B0-----:R0:W1:Y:S02]  /*8210*/  SYNCS.PHASECHK.TRANS64.TRYWAIT P0, [R6+URZ], R5 ;  /* 0x00000005060075a7 */ /* 0x001064000800017f */
[----:B-1----:R-:W-:Y:S05]  /*8220*/  @!P0 NANOSLEEP.SYNCS 0x989680 ;  /* 0x009896800000895d */ /* 0x002fea0003900000 */
[----:B------:R-:W1:Y:S02]  /*8230*/  @!P0 SYNCS.PHASECHK.TRANS64 P0, [R6+URZ], R5 ;  /* 0x00000005060085a7 */ /* 0x000e64000800007f */
[----:B-1----:R-:W-:Y:S05]  /*8240*/  @!P0 BRA `(.L_x_125) ;  /* 0xfffffffc00f08947 */ /* 0x002fea000383ffff */
[----:B------:R-:W-:Y:S05]  /*8250*/  BRA `(.L_x_169) ;  /* 0xffffffe800807947 */ /* 0x000fea000383ffff */
.L_x_126:
[----:B0-----:R0:W1:Y:S02]  /*8260*/  SYNCS.PHASECHK.TRANS64.TRYWAIT P0, [R9+URZ], R4 ;  /* 0x00000004090075a7 */ /* 0x001064000800017f */
[----:B-1----:R-:W-:Y:S05]  /*8270*/  @!P0 NANOSLEEP.SYNCS 0x989680 ;  /* 0x009896800000895d */ /* 0x002fea0003900000 */
[----:B------:R-:W1:Y:S02]  /*8280*/  @!P0 SYNCS.PHASECHK.TRANS64 P0, [R9+URZ], R4 ;  /* 0x00000004090085a7 */ /* 0x000e64000800007f */
[----:B-1----:R-:W-:Y:S05]  /*8290*/  @!P0 BRA `(.L_x_126) ;  /* 0xfffffffc00f08947 */ /* 0x002fea000383ffff */
[----:B------:R-:W-:Y:S05]  /*82a0*/  BRA `(.L_x_170) ;  /* 0xffffffe800907947 */ /* 0x000fea000383ffff */
.L_x_127:
[----:B0-----:R0:W1:Y:S02]  /*82b0*/  SYNCS.PHASECHK.TRANS64.TRYWAIT P0, [R6+URZ], R5 ;  /* 0x00000005060075a7 */ /* 0x001064000800017f */
[----:B-1----:R-:W-:Y:S05]  /*82c0*/  @!P0 NANOSLEEP.SYNCS 0x989680 ;  /* 0x009896800000895d */ /* 0x002fea0003900000 */
[----:B------:R-:W1:Y:S02]  /*82d0*/  @!P0 SYNCS.PHASECHK.TRANS64 P0, [R6+URZ], R5 ;  /* 0x00000005060085a7 */ /* 0x000e64000800007f */
[----:B-1----:R-:W-:Y:S05]  /*82e0*/  @!P0 BRA `(.L_x_127) ;  /* 0xfffffffc00f08947 */ /* 0x002fea000383ffff */
[----:B------:R-:W-:Y:S05]  /*82f0*/  BRA `(.L_x_171) ;  /* 0xffffffe800a07947 */ /* 0x000fea000383ffff */
.L_x_128:
[----:B0-----:R0:W1:Y:S02]  /*8300*/  SYNCS.PHASECHK.TRANS64.TRYWAIT P0, [R9+URZ], R4 ;  /* 0x00000004090075a7 */ /* 0x001064000800017f */
[----:B-1----:R-:W-:Y:S05]  /*8310*/  @!P0 NANOSLEEP.SYNCS 0x989680 ;  /* 0x009896800000895d */ /* 0x002fea0003900000 */
[----:B------:R-:W1:Y:S02]  /*8320*/  @!P0 SYNCS.PHASECHK.TRANS64 P0, [R9+URZ], R4 ;  /* 0x00000004090085a7 */ /* 0x000e64000800007f */
[----:B-1----:R-:W-:Y:S05]  /*8330*/  @!P0 BRA `(.L_x_128) ;  /* 0xfffffffc00f08947 */ /* 0x002fea000383ffff */
[----:B------:R-:W-:Y:S05]  /*8340*/  BRA `(.L_x_172) ;  /* 0xffffffe800b07947 */ /* 0x000fea000383ffff */
.L_x_129:
[----:B0-----:R0:W1:Y:S02]  /*8350*/  SYNCS.PHASECHK.TRANS64.TRYWAIT P0, [R6+URZ], R5 ;  /* 0x00000005060075a7 */ /* 0x001064000800017f */
[----:B-1----:R-:W-:Y:S05]  /*8360*/  @!P0 NANOSLEEP.SYNCS 0x989680 ;  /* 0x009896800000895d */ /* 0x002fea0003900000 */
[----:B------:R-:W1:Y:S02]  /*8370*/  @!P0 SYNCS.PHASECHK.TRANS64 P0, [R6+URZ], R5 ;  /* 0x00000005060085a7 */ /* 0x000e64000800007f */
[----:B-1----:R-:W-:Y:S05]  /*8380*/  @!P0 BRA `(.L_x_129) ;  /* 0xfffffffc00f08947 */ /* 0x002fea000383ffff */
[----:B------:R-:W-:Y:S05]  /*8390*/  BRA `(.L_x_173) ;  /* 0xffffffe800c07947 */ /* 0x000fea000383ffff */
.L_x_130:
[----:B0-----:R0:W1:Y:S02]  /*83a0*/  SYNCS.PHASECHK.TRANS64.TRYWAIT P0, [R9+URZ], R4 ;  /* 0x00000004090075a7 */ /* 0x001064000800017f */
[----:B-1----:R-:W-:Y:S05]  /*83b0*/  @!P0 NANOSLEEP.SYNCS 0x989680 ;  /* 0x009896800000895d */ /* 0x002fea0003900000 */
[----:B------:R-:W1:Y:S02]  /*83c0*/  @!P0 SYNCS.PHASECHK.TRANS64 P0, [R9+URZ], R4 ;  /* 0x00000004090085a7 */ /* 0x000e64000800007f */
[----:B-1----:R-:W-:Y:S05]  /*83d0*/  @!P0 BRA `(.L_x_130) ;  /* 0xfffffffc00f08947 */ /* 0x002fea000383ffff */
[----:B------:R-:W-:Y:S05]  /*83e0*/  BRA `(.L_x_174) ;  /* 0xffffffe800d07947 */ /* 0x000fea000383ffff */
.L_x_131:
[----:B0-----:R0:W1:Y:S02]  /*83f0*/  SYNCS.PHASECHK.TRANS64.TRYWAIT P0, [R6+URZ], R5 ;  /* 0x00000005060075a7 */ /* 0x001064000800017f */
[----:B-1----:R-:W-:Y:S05]  /*8400*/  @!P0 NANOSLEEP.SYNCS 0x989680 ;  /* 0x009896800000895d */ /* 0x002fea0003900000 */
[----:B------:R-:W1:Y:S02]  /*8410*/  @!P0 SYNCS.PHASECHK.TRANS64 P0, [R6+URZ], R5 ;  /* 0x00000005060085a7 */ /* 0x000e64000800007f */
[----:B-1----:R-:W-:Y:S05]  /*8420*/  @!P0 BRA `(.L_x_131) ;  /* 0xfffffffc00f08947 */ /* 0x002fea000383ffff */
[----:B------:R-:W-:Y:S05]  /*8430*/  BRA `(.L_x_175) ;  /* 0xffffffe800e07947 */ /* 0x000fea000383ffff */
.L_x_132:
[----:B0-----:R0:W1:Y:S02]  /*8440*/  SYNCS.PHASECHK.TRANS64.TRYWAIT P0, [R9+URZ], R4 ;  /* 0x00000004090075a7 */ /* 0x001064000800017f */
[----:B-1----:R-:W-:Y:S05]  /*8450*/  @!P0 NANOSLEEP.SYNCS 0x989680 ;  /* 0x009896800000895d */ /* 0x002fea0003900000 */
[----:B------:R-:W1:Y:S02]  /*8460*/  @!P0 SYNCS.PHASECHK.TRANS64 P0, [R9+URZ], R4 ;  /* 0x00000004090085a7 */ /* 0x000e64000800007f */
[----:B-1----:R-:W-:Y:S05]  /*8470*/  @!P0 BRA `(.L_x_132) ;  /* 0xfffffffc00f08947 */ /* 0x002fea000383ffff */
[----:B------:R-:W-:Y:S05]  /*8480*/  BRA `(.L_x_176) ;  /* 0xffffffe800f07947 */ /* 0x000fea000383ffff */
.L_x_133:
[----:B0-----:R0:W1:Y:S02]  /*8490*/  SYNCS.PHASECHK.TRANS64.TRYWAIT P0, [R6+URZ], R5 ;  /* 0x00000005060075a7 */ /* 0x001064000800017f */
[----:B-1----:R-:W-:Y:S05]  /*84a0*/  @!P0 NANOSLEEP.SYNCS 0x989680 ;  /* 0x009896800000895d */ /* 0x002fea0003900000 */
[----:B------:R-:W1:Y:S02]  /*84b0*/  @!P0 SYNCS.PHASECHK.TRANS64 P0, [R6+URZ], R5 ;  /* 0x00000005060085a7 */ /* 0x000e64000800007f */
[----:B-1----:R-:W-:Y:S05]  /*84c0*/  @!P0 BRA `(.L_x_133) ;  /* 0xfffffffc00f08947 */ /* 0x002fea000383ffff */
[----:B------:R-:W-:Y:S05]  /*84d0*/  BRA `(.L_x_177) ;  /* 0xffffffec00007947 */ /* 0x000fea000383ffff */
.L_x_134:
[----:B0-----:R0:W1:Y:S02]  /*84e0*/  SYNCS.PHASECHK.TRANS64.TRYWAIT P0, [R9+URZ], R4 ;  /* 0x00000004090075a7 */ /* 0x001064000800017f */
[----:B-1----:R-:W-:Y:S05]  /*84f0*/  @!P0 NANOSLEEP.SYNCS 0x989680 ;  /* 0x009896800000895d */ /* 0x002fea0003900000 */
[----:B------:R-:W1:Y:S02]  /*8500*/  @!P0 SYNCS.PHASECHK.TRANS64 P0, [R9+URZ], R4 ;  /* 0x00000004090085a7 */ /* 0x000e64000800007f */
[----:B-1----:R-:W-:Y:S05]  /*8510*/  @!P0 BRA `(.L_x_134) ;  /* 0xfffffffc00f08947 */ /* 0x002fea000383ffff */
[----:B------:R-:W-:Y:S05]  /*8520*/  BRA `(.L_x_178) ;  /* 0xffffffec00107947 */ /* 0x000fea000383ffff */
.L_x_135:
[----:B0-----:R0:W1:Y:S02]  /*8530*/  SYNCS.PHASECHK.TRANS64.TRYWAIT P0, [R6+URZ], R5 ;  /* 0x00000005060075a7 */ /* 0x001064000800017f */
[----:B-1----:R-:W-:Y:S05]  /*8540*/  @!P0 NANOSLEEP.SYNCS 0x989680 ;  /* 0x009896800000895d */ /* 0x002fea0003900000 */
[----:B------:R-:W1:Y:S02]  /*8550*/  @!P0 SYNCS.PHASECHK.TRANS64 P0, [R6+URZ], R5 ;  /* 0x00000005060085a7 */ /* 0x000e64000800007f */
[----:B-1----:R-:W-:Y:S05]  /*8560*/  @!P0 BRA `(.L_x_135) ;  /* 0xfffffffc00f08947 */ /* 0x002fea000383ffff */
[----:B------:R-:W-:Y:S05]  /*8570*/  BRA `(.L_x_179) ;  /* 0xffffffec00207947 */ /* 0x000fea000383ffff */
.L_x_136:
[----:B0-----:R0:W1:Y:S02]  /*8580*/  SYNCS.PHASECHK.TRANS64.TRYWAIT P0, [R9+URZ], R4 ;  /* 0x00000004090075a7 */ /* 0x001064000800017f */
[----:B-1----:R-:W-:Y:S05]  /*8590*/  @!P0 NANOSLEEP.SYNCS 0x989680 ;  /* 0x009896800000895d */ /* 0x002fea0003900000 */
[----:B------:R-:W1:Y:S02]  /*85a0*/  @!P0 SYNCS.PHASECHK.TRANS64 P0, [R9+URZ], R4 ;  /* 0x00000004090085a7 */ /* 0x000e64000800007f */
[----:B-1----:R-:W-:Y:S05]  /*85b0*/  @!P0 BRA `(.L_x_136) ;  /* 0xfffffffc00f08947 */ /* 0x002fea000383ffff */
[----:B------:R-:W-:Y:S05]  /*85c0*/  BRA `(.L_x_180) ;  /* 0xffffffec00307947 */ /* 0x000fea000383ffff */
.L_x_137:
[----:B0-----:R0:W1:Y:S02]  /*85d0*/  SYNCS.PHASECHK.TRANS64.TRYWAIT P0, [R6+URZ], R5 ;  /* 0x00000005060075a7 */ /* 0x001064000800017f */
[----:B-1----:R-:W-:Y:S05]  /*85e0*/  @!P0 NANOSLEEP.SYNCS 0x989680 ;  /* 0x009896800000895d */ /* 0x002fea0003900000 */
[----:B------:R-:W1:Y:S02]  /*85f0*/  @!P0 SYNCS.PHASECHK.TRANS64 P0, [R6+URZ], R5 ;  /* 0x00000005060085a7 */ /* 0x000e64000800007f */
[----:B-1----:R-:W-:Y:S05]  /*8600*/  @!P0 BRA `(.L_x_137) ;  /* 0xfffffffc00f08947 */ /* 0x002fea000383ffff */
[----:B------:R-:W-:Y:S05]  /*8610*/  BRA `(.L_x_181) ;  /* 0xffffffec00407947 */ /* 0x000fea000383ffff */
.L_x_138:
[----:B0-----:R0:W1:Y:S02]  /*8620*/  SYNCS.PHASECHK.TRANS64.TRYWAIT P0, [R9+URZ], R4 ;  /* 0x00000004090075a7 */ /* 0x001064000800017f */
[----:B-1----:R-:W-:Y:S05]  /*8630*/  @!P0 NANOSLEEP.SYNCS 0x989680 ;  /* 0x009896800000895d */ /* 0x002fea0003900000 */
[----:B------:R-:W1:Y:S02]  /*8640*/  @!P0 SYNCS.PHASECHK.TRANS64 P0, [R9+URZ], R4 ;  /* 0x00000004090085a7 */ /* 0x000e64000800007f */
[----:B-1----:R-:W-:Y:S05]  /*8650*/  @!P0 BRA `(.L_x_138) ;  /* 0xfffffffc00f08947 */ /* 0x002fea000383ffff */
[----:B------:R-:W-:Y:S05]  /*8660*/  BRA `(.L_x_182) ;  /* 0xffffffec00507947 */ /* 0x000fea000383ffff */
.L_x_139:
[----:B0-----:R0:W1:Y:S02]  /*8670*/  SYNCS.PHASECHK.TRANS64.TRYWAIT P0, [R6+URZ], R5 ;  /* 0x00000005060075a7 */ /* 0x001064000800017f */
[----:B-1----:R-:W-:Y:S05]  /*8680*/  @!P0 NANOSLEEP.SYNCS 0x989680 ;  /* 0x009896800000895d */ /* 0x002fea0003900000 */
[----:B------:R-:W1:Y:S02]  /*8690*/  @!P0 SYNCS.PHASECHK.TRANS64 P0, [R6+URZ], R5 ;  /* 0x00000005060085a7 */ /* 0x000e64000800007f */
[----:B-1----:R-:W-:Y:S05]  /*86a0*/  @!P0 BRA `(.L_x_139) ;  /* 0xfffffffc00f08947 */ /* 0x002fea000383ffff */
[----:B------:R-:W-:Y:S05]  /*86b0*/  BRA `(.L_x_183) ;  /* 0xffffffec00607947 */ /* 0x000fea000383ffff */
.L_x_140:
[----:B0-----:R0:W1:Y:S02]  /*86c0*/  SYNCS.PHASECHK.TRANS64.TRYWAIT P0, [R9+URZ], R4 ;  /* 0x00000004090075a7 */ /* 0x001064000800017f */
[----:B-1----:R-:W-:Y:S05]  /*86d0*/  @!P0 NANOSLEEP.SYNCS 0x989680 ;  /* 0x009896800000895d */ /* 0x002fea0003900000 */
[----:B------:R-:W1:Y:S02]  /*86e0*/  @!P0 SYNCS.PHASECHK.TRANS64 P0, [R9+URZ], R4 ;  /* 0x00000004090085a7 */ /* 0x000e64000800007f */
[----:B-1----:R-:W-:Y:S05]  /*86f0*/  @!P0 BRA `(.L_x_140) ;  /* 0xfffffffc00f08947 */ /* 0x002fea000383ffff */
[----:B------:R-:W-:Y:S05]  /*8700*/  BRA `(.L_x_184) ;  /* 0xffffffec00707947 */ /* 0x000fea000383ffff */
.L_x_141:
[----:B0-----:R0:W1:Y:S02]  /*8710*/  SYNCS.PHASECHK.TRANS64.TRYWAIT P0, [R6+URZ], R5 ;  /* 0x00000005060075a7 */ /* 0x001064000800017f */
[----:B-1----:R-:W-:Y:S05]  /*8720*/  @!P0 NANOSLEEP.SYNCS 0x989680 ;  /* 0x009896800000895d */ /* 0x002fea0003900000 */
[----:B------:R-:W1:Y:S02]  /*8730*/  @!P0 SYNCS.PHASECHK.TRANS64 P0, [R6+URZ], R5 ;  /* 0x00000005060085a7 */ /* 0x000e64000800007f */
[----:B-1----:R-:W-:Y:S05]  /*8740*/  @!P0 BRA `(.L_x_141) ;  /* 0xfffffffc00f08947 */ /* 0x002fea000383ffff */
[----:B------:R-:W-:Y:S05]  /*8750*/  BRA `(.L_x_185) ;  /* 0xffffffec00807947 */ /* 0x000fea000383ffff */
.L_x_142:
[----:B0-----:R0:W1:Y:S02]  /*8760*/  SYNCS.PHASECHK.TRANS64.TRYWAIT P0, [R9+URZ], R4 ;  /* 0x00000004090075a7 */ /* 0x001064000800017f */
[----:B-1----:R-:W-:Y:S05]  /*8770*/  @!P0 NANOSLEEP.SYNCS 0x989680 ;  /* 0x009896800000895d */ /* 0x002fea0003900000 */
[----:B------:R-:W1:Y:S02]  /*8780*/  @!P0 SYNCS.PHASECHK.TRANS64 P0, [R9+URZ], R4 ;  /* 0x00000004090085a7 */ /* 0x000e64000800007f */
[----:B-1----:R-:W-:Y:S05]  /*8790*/  @!P0 BRA `(.L_x_142) ;  /* 0xfffffffc00f08947 */ /* 0x002fea000383ffff */
[----:B------:R-:W-:Y:S05]  /*87a0*/  BRA `(.L_x_186) ;  /* 0xffffffec00907947 */ /* 0x000fea000383ffff */
.L_x_143:
[----:B0-----:R0:W1:Y:S02]  /*87b0*/  SYNCS.PHASECHK.TRANS64.TRYWAIT P0, [R6+URZ], R5 ;  /* 0x00000005060075a7 */ /* 0x001064000800017f */
[----:B-1----:R-:W-:Y:S05]  /*87c0*/  @!P0 NANOSLEEP.SYNCS 0x989680 ;  /* 0x009896800000895d */ /* 0x002fea0003900000 */
[----:B------:R-:W1:Y:S02]  /*87d0*/  @!P0 SYNCS.PHASECHK.TRANS64 P0, [R6+URZ], R5 ;  /* 0x00000005060085a7 */ /* 0x000e64000800007f */
[----:B-1----:R-:W-:Y:S05]  /*87e0*/  @!P0 BRA `(.L_x_143) ;  /* 0xfffffffc00f08947 */ /* 0x002fea000383ffff */
[----:B------:R-:W-:Y:S05]  /*87f0*/  BRA `(.L_x_187) ;  /* 0xffffffec00a07947 */ /* 0x000fea000383ffff */
.L_x_144:
[----:B0-----:R0:W1:Y:S02]  /*8800*/  SYNCS.PHASECHK.TRANS64.TRYWAIT P0, [R9+URZ], R4 ;  /* 0x00000004090075a7 */ /* 0x001064000800017f */
[----:B-1----:R-:W-:Y:S05]  /*8810*/  @!P0 NANOSLEEP.SYNCS 0x989680 ;  /* 0x009896800000895d */ /* 0x002fea0003900000 */
[----:B------:R-:W1:Y:S02]  /*8820*/  @!P0 SYNCS.PHASECHK.TRANS64 P0, [R9+URZ], R4 ;  /* 0x00000004090085a7 */ /* 0x000e64000800007f */
[----:B-1----:R-:W-:Y:S05]  /*8830*/  @!P0 BRA `(.L_x_144) ;  /* 0xfffffffc00f08947 */ /* 0x002fea000383ffff */
[----:B------:R-:W-:Y:S05]  /*8840*/  BRA `(.L_x_188) ;  /* 0xffffffec00b07947 */ /* 0x000fea000383ffff */
.L_x_145:
[----:B0-----:R0:W1:Y:S02]  /*8850*/  SYNCS.PHASECHK.TRANS64.TRYWAIT P0, [R6+URZ], R5 ;  /* 0x00000005060075a7 */ /* 0x001064000800017f */
[----:B-1----:R-:W-:Y:S05]  /*8860*/  @!P0 NANOSLEEP.SYNCS 0x989680 ;  /* 0x009896800000895d */ /* 0x002fea0003900000 */
[----:B------:R-:W1:Y:S02]  /*8870*/  @!P0 SYNCS.PHASECHK.TRANS64 P0, [R6+URZ], R5 ;  /* 0x00000005060085a7 */ /* 0x000e64000800007f */
[----:B-1----:R-:W-:Y:S05]  /*8880*/  @!P0 BRA `(.L_x_145) ;  /* 0xfffffffc00f08947 */ /* 0x002fea000383ffff */
[----:B------:R-:W-:Y:S05]  /*8890*/  BRA `(.L_x_189) ;  /* 0xffffffec00c07947 */ /* 0x000fea000383ffff */
.L_x_146:
[----:B0-----:R0:W1:Y:S02]  /*88a0*/  SYNCS.PHASECHK.TRANS64.TRYWAIT P0, [R9+URZ], R4 ;  /* 0x00000004090075a7 */ /* 0x001064000800017f */
[----:B-1----:R-:W-:Y:S05]  /*88b0*/  @!P0 NANOSLEEP.SYNCS 0x989680 ;  /* 0x009896800000895d */ /* 0x002fea0003900000 */
[----:B------:R-:W1:Y:S02]  /*88c0*/  @!P0 SYNCS.PHASECHK.TRANS64 P0, [R9+URZ], R4 ;  /* 0x00000004090085a7 */ /* 0x000e64000800007f */
[----:B-1----:R-:W-:Y:S05]  /*88d0*/  @!P0 BRA `(.L_x_146) ;  /* 0xfffffffc00f08947 */ /* 0x002fea000383ffff */
[----:B------:R-:W-:Y:S05]  /*88e0*/  BRA `(.L_x_190) ;  /* 0xffffffec00d07947 */ /* 0x000fea000383ffff */
.L_x_147:
[----:B0-----:R0:W1:Y:S02]  /*88f0*/  SYNCS.PHASECHK.TRANS64.TRYWAIT P0, [R6+URZ], R5 ;  /* 0x00000005060075a7 */ /* 0x001064000800017f */
[----:B-1----:R-:W-:Y:S05]  /*8900*/  @!P0 NANOSLEEP.SYNCS 0x989680 ;  /* 0x009896800000895d */ /* 0x002fea0003900000 */
[----:B------:R-:W1:Y:S02]  /*8910*/  @!P0 SYNCS.PHASECHK.TRANS64 P0, [R6+URZ], R5 ;  /* 0x00000005060085a7 */ /* 0x000e64000800007f */
[----:B-1----:R-:W-:Y:S05]  /*8920*/  @!P0 BRA `(.L_x_147) ;  /* 0xfffffffc00f08947 */ /* 0x002fea000383ffff */
[----:B------:R-:W-:Y:S05]  /*8930*/  BRA `(.L_x_191) ;  /* 0xffffffec00e07947 */ /* 0x000fea000383ffff */
.L_x_148:
[----:B0-----:R0:W1:Y:S02]  /*8940*/  SYNCS.PHASECHK.TRANS64.TRYWAIT P0, [R9+URZ], R4 ;  /* 0x00000004090075a7 */ /* 0x001064000800017f */
[----:B-1----:R-:W-:Y:S05]  /*8950*/  @!P0 NANOSLEEP.SYNCS 0x989680 ;  /* 0x009896800000895d */ /* 0x002fea0003900000 */
[----:B------:R-:W1:Y:S02]  /*8960*/  @!P0 SYNCS.PHASECHK.TRANS64 P0, [R9+URZ], R4 ;  /* 0x00000004090085a7 */ /* 0x000e64000800007f */
[----:B-1----:R-:W-:Y:S05]  /*8970*/  @!P0 BRA `(.L_x_148) ;  /* 0xfffffffc00f08947 */ /* 0x002fea000383ffff */
[----:B------:R-:W-:Y:S05]  /*8980*/  BRA `(.L_x_192) ;  /* 0xffffffec00f07947 */ /* 0x000fea000383ffff */
.L_x_149:
[----:B0-----:R0:W1:Y:S02]  /*8990*/  SYNCS.PHASECHK.TRANS64.TRYWAIT P0, [R6+URZ], R5 ;  /* 0x00000005060075a7 */ /* 0x001064000800017f */
[----:B-1----:R-:W-:Y:S05]  /*89a0*/  @!P0 NANOSLEEP.SYNCS 0x989680 ;  /* 0x009896800000895d */ /* 0x002fea0003900000 */
[----:B------:R-:W1:Y:S02]  /*89b0*/  @!P0 SYNCS.PHASECHK.TRANS64 P0, [R6+URZ], R5 ;  /* 0x00000005060085a7 */ /* 0x000e64000800007f */
[----:B-1----:R-:W-:Y:S05]  /*89c0*/  @!P0 BRA `(.L_x_149) ;  /* 0xfffffffc00f08947 */ /* 0x002fea000383ffff */
[----:B------:R-:W-:Y:S05]  /*89d0*/  BRA `(.L_x_193) ;  /* 0xfffffff000007947 */ /* 0x000fea000383ffff */
.L_x_150:
[----:B0-----:R0:W1:Y:S02]  /*89e0*/  SYNCS.PHASECHK.TRANS64.TRYWAIT P0, [R9+URZ], R4 ;  /* 0x00000004090075a7 */ /* 0x001064000800017f */
[----:B-1----:R-:W-:Y:S05]  /*89f0*/  @!P0 NANOSLEEP.SYNCS 0x989680 ;  /* 0x009896800000895d */ /* 0x002fea0003900000 */
[----:B------:R-:W1:Y:S02]  /*8a00*/  @!P0 SYNCS.PHASECHK.TRANS64 P0, [R9+URZ], R4 ;  /* 0x00000004090085a7 */ /* 0x000e64000800007f */
[----:B-1----:R-:W-:Y:S05]  /*8a10*/  @!P0 BRA `(.L_x_150) ;  /* 0xfffffffc00f08947 */ /* 0x002fea000383ffff */
[----:B------:R-:W-:Y:S05]  /*8a20*/  BRA `(.L_x_194) ;  /* 0xfffffff000107947 */ /* 0x000fea000383ffff */
.L_x_151:
[----:B0-----:R0:W1:Y:S02]  /*8a30*/  SYNCS.PHASECHK.TRANS64.TRYWAIT P0, [R6+URZ], R5 ;  /* 0x00000005060075a7 */ /* 0x001064000800017f */
[----:B-1----:R-:W-:Y:S05]  /*8a40*/  @!P0 NANOSLEEP.SYNCS 0x989680 ;  /* 0x009896800000895d */ /* 0x002fea0003900000 */
[----:B------:R-:W1:Y:S02]  /*8a50*/  @!P0 SYNCS.PHASECHK.TRANS64 P0, [R6+URZ], R5 ;  /* 0x00000005060085a7 */ /* 0x000e64000800007f */
[----:B-1----:R-:W-:Y:S05]  /*8a60*/  @!P0 BRA `(.L_x_151) ;  /* 0xfffffffc00f08947 */ /* 0x002fea000383ffff */
[----:B------:R-:W-:Y:S05]  /*8a70*/  BRA `(.L_x_195) ;  /* 0xfffffff000207947 */ /* 0x000fea000383ffff */
.L_x_152:
[----:B0-----:R0:W1:Y:S02]  /*8a80*/  SYNCS.PHASECHK.TRANS64.TRYWAIT P0, [R9+URZ], R4 ;  /* 0x00000004090075a7 */ /* 0x001064000800017f */
[----:B-1----:R-:W-:Y:S05]  /*8a90*/  @!P0 NANOSLEEP.SYNCS 0x989680 ;  /* 0x009896800000895d */ /* 0x002fea0003900000 */
[----:B------:R-:W1:Y:S02]  /*8aa0*/  @!P0 SYNCS.PHASECHK.TRANS64 P0, [R9+URZ], R4 ;  /* 0x00000004090085a7 */ /* 0x000e64000800007f */
[----:B-1----:R-:W-:Y:S05]  /*8ab0*/  @!P0 BRA `(.L_x_152) ;  /* 0xfffffffc00f08947 */ /* 0x002fea000383ffff */
[----:B------:R-:W-:Y:S05]  /*8ac0*/  BRA `(.L_x_196) ;  /* 0xfffffff000307947 */ /* 0x000fea000383ffff */
.L_x_153:
[----:B0-----:R0:W1:Y:S02]  /*8ad0*/  SYNCS.PHASECHK.TRANS64.TRYWAIT P0, [R6+URZ], R5 ;  /* 0x00000005060075a7 */ /* 0x001064000800017f */
[----:B-1----:R-:W-:Y:S05]  /*8ae0*/  @!P0 NANOSLEEP.SYNCS 0x989680 ;  /* 0x009896800000895d */ /* 0x002fea0003900000 */
[----:B------:R-:W1:Y:S02]  /*8af0*/  @!P0 SYNCS.PHASECHK.TRANS64 P0, [R6+URZ], R5 ;  /* 0x00000005060085a7 */ /* 0x000e64000800007f */
[----:B-1----:R-:W-:Y:S05]  /*8b00*/  @!P0 BRA `(.L_x_153) ;  /* 0xfffffffc00f08947 */ /* 0x002fea000383ffff */
[----:B------:R-:W-:Y:S05]  /*8b10*/  BRA `(.L_x_197) ;  /* 0xfffffff000407947 */ /* 0x000fea000383ffff */
.L_x_154:
[----:B0-----:R0:W1:Y:S02]  /*8b20*/  SYNCS.PHASECHK.TRANS64.TRYWAIT P0, [R9+URZ], R4 ;  /* 0x00000004090075a7 */ /* 0x001064000800017f */
[----:B-1----:R-:W-:Y:S05]  /*8b30*/  @!P0 NANOSLEEP.SYNCS 0x989680 ;  /* 0x009896800000895d */ /* 0x002fea0003900000 */
[----:B------:R-:W1:Y:S02]  /*8b40*/  @!P0 SYNCS.PHASECHK.TRANS64 P0, [R9+URZ], R4 ;  /* 0x00000004090085a7 */ /* 0x000e64000800007f */
[----:B-1----:R-:W-:Y:S05]  /*8b50*/  @!P0 BRA `(.L_x_154) ;  /* 0xfffffffc00f08947 */ /* 0x002fea000383ffff */
[----:B------:R-:W-:Y:S05]  /*8b60*/  BRA `(.L_x_198) ;  /* 0xfffffff000507947 */ /* 0x000fea000383ffff */
.L_x_155:
[----:B0-----:R0:W1:Y:S02]  /*8b70*/  SYNCS.PHASECHK.TRANS64.TRYWAIT P0, [R6+URZ], R5 ;  /* 0x00000005060075a7 */ /* 0x001064000800017f */
[----:B-1----:R-:W-:Y:S05]  /*8b80*/  @!P0 NANOSLEEP.SYNCS 0x989680 ;  /* 0x009896800000895d */ /* 0x002fea0003900000 */
[----:B------:R-:W1:Y:S02]  /*8b90*/  @!P0 SYNCS.PHASECHK.TRANS64 P0, [R6+URZ], R5 ;  /* 0x00000005060085a7 */ /* 0x000e64000800007f */
[----:B-1----:R-:W-:Y:S05]  /*8ba0*/  @!P0 BRA `(.L_x_155) ;  /* 0xfffffffc00f08947 */ /* 0x002fea000383ffff */
[----:B------:R-:W-:Y:S05]  /*8bb0*/  BRA `(.L_x_199) ;  /* 0xfffffff000607947 */ /* 0x000fea000383ffff */
.L_x_156:
[----:B0-----:R0:W1:Y:S02]  /*8bc0*/  SYNCS.PHASECHK.TRANS64.TRYWAIT P0, [R9+URZ], R4 ;  /* 0x00000004090075a7 */ /* 0x001064000800017f */
[----:B-1----:R-:W-:Y:S05]  /*8bd0*/  @!P0 NANOSLEEP.SYNCS 0x989680 ;  /* 0x009896800000895d */ /* 0x002fea0003900000 */
[----:B------:R-:W1:Y:S02]  /*8be0*/  @!P0 SYNCS.PHASECHK.TRANS64 P0, [R9+URZ], R4 ;  /* 0x00000004090085a7 */ /* 0x000e64000800007f */
[----:B-1----:R-:W-:Y:S05]  /*8bf0*/  @!P0 BRA `(.L_x_156) ;  /* 0xfffffffc00f08947 */ /* 0x002fea000383ffff */
[----:B------:R-:W-:Y:S05]  /*8c00*/  BRA `(.L_x_200) ;  /* 0xfffffff000707947 */ /* 0x000fea000383ffff */
.L_x_157:
[----:B0-----:R0:W1:Y:S02]  /*8c10*/  SYNCS.PHASECHK.TRANS64.TRYWAIT P0, [R8+URZ], R5 ;  /* 0x00000005080075a7 */ /* 0x001064000800017f */
[----:B-1----:R-:W-:Y:S05]  /*8c20*/  @!P0 NANOSLEEP.SYNCS 0x989680 ;  /* 0x009896800000895d */ /* 0x002fea0003900000 */
[----:B------:R-:W1:Y:S02]  /*8c30*/  @!P0 SYNCS.PHASECHK.TRANS64 P0, [R8+URZ], R5 ;  /* 0x00000005080085a7 */ /* 0x000e64000800007f */
[----:B-1----:R-:W-:Y:S05]  /*8c40*/  @!P0 BRA `(.L_x_157) ;  /* 0xfffffffc00f08947 */ /* 0x002fea000383ffff */
[----:B------:R-:W-:Y:S05]  /*8c50*/  BRA `(.L_x_201) ;  /* 0xfffffff000807947 */ /* 0x000fea000383ffff */
.L_x_158:
[----:B-1----:R1:W2:Y:S02]  /*8c60*/  SYNCS.PHASECHK.TRANS64.TRYWAIT P0, [R11+URZ], R6 ;  /* 0x000000060b0075a7 */ /* 0x0022a4000800017f */
[----:B--2---:R-:W-:Y:S05]  /*8c70*/  @!P0 NANOSLEEP.SYNCS 0x989680 ;  /* 0x009896800000895d */ /* 0x004fea0003900000 */
[----:B------:R-:W2:Y:S02]  /*8c80*/  @!P0 SYNCS.PHASECHK.TRANS64 P0, [R11+URZ], R6 ;  /* 0x000000060b0085a7 */ /* 0x000ea4000800007f */
[----:B--2---:R-:W-:Y:S05]  /*8c90*/  @!P0 BRA `(.L_x_158) ;  /* 0xfffffffc00f08947 */ /* 0x004fea000383ffff */
[----:B------:R-:W-:Y:S05]  /*8ca0*/  BRA `(.L_x_202) ;  /* 0xfffffff000887947 */ /* 0x000fea000383ffff */
.L_x_203:
[----:B------:R-:W-:-:S00]  /*8cb0*/  BRA `(.L_x_203) ;  /* 0xfffffffc00fc7947 */ /* 0x000fc0000383ffff */
[----:B------:R-:W-:-:S00]  /*8cc0*/  NOP ;  /* 0x0000000000007918 */ /* 0x000fc00000000000 */
        /* <DEDUP_REMOVED lines=11> */
.L_x_204:


//--------------------- .nv.shared._ZN7cutlass13device_kernelINS_4gemm6kernel13GemmUniversalIN4cute5tupleIJiiiiEEENS1_10collective13CollectiveMmaINS1_37MainloopSm90TmaGmmaWarpSpecializedFP8ILi37ENS5_IJNS4_1CILi1EEESB_SB_EEENS1_35KernelTmaWarpSpecializedCooperativeEEENS5_IJNSA_ILi128EEENSA_ILi64EEENSA_ILi32EEEEEENS_12float_e4m3_tENS5_IJlSB_lEEESJ_SK_NS4_8TiledMMAINS4_8MMA_AtomIJNS4_4SM904GMMA30MMA_64x64x32_F32E4M3E4M3_SS_TNILNSO_7ScaleInE1ELSQ_1EEEEEENS4_6LayoutINS5_IJNSA_ILi2EEESB_SB_EEENS5_IJSB_NSA_ILi0EEESW_EEEEENS5_IJNS4_10UnderscoreESZ_SZ_EEEEENS4_13SM90_TMA_LOADENS4_14ComposedLayoutINS4_7SwizzleILi1ELi4ELi3EEENS4_18smem_ptr_flag_bitsILi8EEENST_INS5_IJNSA_ILi8EEESH_EEENS5_IJSH_SB_EEEEEEEvNS4_8identityES12_S1C_vS1D_EENS_8epilogue10collective6detail29Sm90TmaWarpSpecializedAdapterINS1G_15DefaultEpilogueISJ_SK_SK_NS1F_6thread17LinearCombinationISJ_Li1EffLNS1K_9ScaleType4KindE0ELNS_15FloatRoundStyleE2ESJ_EENS1_15EpilogueDefaultEEEEEvvEEEEvNT_6ParamsE --------------------------
	.section	.nv.shared._ZN7cutlass13device_kernelINS_4gemm6kernel13GemmUniversalIN4cute5tupleIJiiiiEEENS1_10collective13CollectiveMmaINS1_37MainloopSm90TmaGmmaWarpSpecializedFP8ILi37ENS5_IJNS4_1CILi1EEESB_SB_EEENS1_35KernelTmaWarpSpecializedCooperativeEEENS5_IJNSA_ILi128EEENSA_ILi64EEENSA_ILi32EEEEEENS_12float_e4m3_tENS5_IJlSB_lEEESJ_SK_NS4_8TiledMMAINS4_8MMA_AtomIJNS4_4SM904GMMA30MMA_64x64x32_F32E4M3E4M3_SS_TNILNSO_7ScaleInE1ELSQ_1EEEEEENS4_6LayoutINS5_IJNSA_ILi2EEESB_SB_EEENS5_IJSB_NSA_ILi0EEESW_EEEEENS5_IJNS4_10UnderscoreESZ_SZ_EEEEENS4_13SM90_TMA_LOADENS4_14ComposedLayoutINS4_7SwizzleILi1ELi4ELi3EEENS4_18smem_ptr_flag_bitsILi8EEENST_INS5_IJNSA_ILi8EEESH_EEENS5_IJSH_SB_EEEEEEEvNS4_8identityES12_S1C_vS1D_EENS_8epilogue10collective6detail29Sm90TmaWarpSpecializedAdapterINS1G_15DefaultEpilogueISJ_SK_SK_NS1F_6thread17LinearCombinationISJ_Li1EffLNS1K_9ScaleType4KindE0ELNS_15FloatRoundStyleE2ESJ_EENS1_15EpilogueDefaultEEEEEvvEEEEvNT_6ParamsE,"aw",@nobits
	.sectionflags	@""
	.align	16
	.zero		1024


//--------------------- .nv.shared.reserved.0     --------------------------
	.section	.nv.shared.reserved.0,"aw",@nobits
	.weak		__nv_reservedSMEM_offset_0_alias
	.size		__nv_reservedSMEM_offset_0_alias, 0, 0
	.other		__nv_reservedSMEM_offset_0_alias,@"STO_CUDA_RESERVED_SHARED STV_DEFAULT"
__nv_reservedSMEM_offset_0_alias:
	.zero		0


//--------------------- .nv.global                --------------------------
	.section	.nv.global,"aw",@nobits
.nv.global:
	.type		_ZN40_INTERNAL_3044a4bb_4_k_cu_7cad3bb4_244174cute1_E,@object
	.size		_ZN40_INTERNAL_3044a4bb_4_k_cu_7cad3bb4_244174cute1_E,(_ZN40_INTERNAL_3044a4bb_4_k_cu_7cad3bb4_244174cuda3std3__45__cpo6cbeginE - _ZN40_INTERNAL_3044a4bb_4_k_cu_7cad3bb4_244174cute1_E)
_ZN40_INTERNAL_3044a4bb_4_k_cu_7cad3bb4_244174cute1_E:
	.zero		1
	.type		_ZN40_INTERNAL_3044a4bb_4_k_cu_7cad3bb4_244174cuda3std3__45__cpo6cbeginE,@object
	.size		_ZN40_INTERNAL_3044a4bb_4_k_cu_7cad3bb4_244174cuda3std3__45__cpo6cbeginE,(_ZN40_INTERNAL_3044a4bb_4_k_cu_7cad3bb4_244174cuda3std3__48in_placeE - _ZN40_INTERNAL_3044a4bb_4_k_cu_7cad3bb4_244174cuda3std3__45__cpo6cbeginE)
_ZN40_INTERNAL_3044a4bb_4_k_cu_7cad3bb4_244174cuda3std3__45__cpo6cbeginE:
	.zero		1
	.type		_ZN40_INTERNAL_3044a4bb_4_k_cu_7cad3bb4_244174cuda3std3__48in_placeE,@object
	.size		_ZN40_INTERNAL_3044a4bb_4_k_cu_7cad3bb4_244174cuda3std3__48in_placeE,(_ZN40_INTERNAL_3044a4bb_4_k_cu_7cad3bb4_244174cuda3std6ranges3__45__cpo9iter_moveE - _ZN40_INTERNAL_3044a4bb_4_k_cu_7cad3bb4_244174cuda3std3__48in_placeE)
_ZN40_INTERNAL_3044a4bb_4_k_cu_7cad3bb4_244174cuda3std3__48in_placeE:
	.zero		1
	.type		_ZN40_INTERNAL_3044a4bb_4_k_cu_7cad3bb4_244174cuda3std6ranges3__45__cpo9iter_moveE,@object
	.size		_ZN40_INTERNAL_3044a4bb_4_k_cu_7cad3bb4_244174cuda3std6ranges3__45__cpo9iter_moveE,(_ZN40_INTERNAL_3044a4bb_4_k_cu_7cad3bb4_244174cuda3std3__45__cpo5beginE - _ZN40_INTERNAL_3044a4bb_4_k_cu_7cad3bb4_244174cuda3std6ranges3__45__cpo9iter_moveE)
_ZN40_INTERNAL_3044a4bb_4_k_cu_7cad3bb4_244174cuda3std6ranges3__45__cpo9iter_moveE:
	.zero		1
	.type		_ZN40_INTERNAL_3044a4bb_4_k_cu_7cad3bb4_244174cuda3std3__45__cpo5beginE,@object
	.size		_ZN40_INTERNAL_3044a4bb_4_k_cu_7cad3bb4_244174cuda3std3__45__cpo5beginE,(_ZN40_INTERNAL_3044a4bb_4_k_cu_7cad3bb4_244174cuda3std3__442_GLOBAL__N__3044a4bb_4_k_cu_7cad3bb4_244176ignoreE - _ZN40_INTERNAL_3044a4bb_4_k_cu_7cad3bb4_244174cuda3std3__45__cpo5beginE)
_ZN40_INTERNAL_3044a4bb_4_k_cu_7cad3bb4_244174cuda3std3__45__cpo5beginE:
	.zero		1
	.type		_ZN40_INTERNAL_3044a4bb_4_k_cu_7cad3bb4_244174cuda3std3__442_GLOBAL__N__3044a4bb_4_k_cu_7cad3bb4_244176ignoreE,@object
	.size		_ZN40_INTERNAL_3044a4bb_4_k_cu_7cad3bb4_244174cuda3std3__442_GLOBAL__N__3044a4bb_4_k_cu_7cad3bb4_244176ignoreE,(_ZN40_INTERNAL_3044a4bb_4_k_cu_7cad3bb4_244174cute7productE - _ZN40_INTERNAL_3044a4bb_4_k_cu_7cad3bb4_244174cuda3std3__442_GLOBAL__N__3044a4bb_4_k_cu_7cad3bb4_244176ignoreE)
_ZN40_INTERNAL_3044a4bb_4_k_cu_7cad3bb4_244174cuda3std3__442_GLOBAL__N__3044a4bb_4_k_cu_7cad3bb4_244176ignoreE:
	.zero		1
	.type		_ZN40_INTERNAL_3044a4bb_4_k_cu_7cad3bb4_244174cute7productE,@object
	.size		_ZN40_INTERNAL_3044a4bb_4_k_cu_7cad3bb4_244174cute7productE,(_ZN40_INTERNAL_3044a4bb_4_k_cu_7cad3bb4_244174cuda3std3__45__cpo3endE - _ZN40_INTERNAL_3044a4bb_4_k_cu_7cad3bb4_244174cute7productE)
_ZN40_INTERNAL_3044a4bb_4_k_cu_7cad3bb4_244174cute7productE:
	.zero		1
	.type		_ZN40_INTERNAL_3044a4bb_4_k_cu_7cad3bb4_244174cuda3std3__45__cpo3endE,@object
	.size		_ZN40_INTERNAL_3044a4bb_4_k_cu_7cad3bb4_244174cuda3std3__45__cpo3endE,(_ZN40_INTERNAL_3044a4bb_4_k_cu_7cad3bb4_244174cuda3std3__419piecewise_constructE - _ZN40_INTERNAL_3044a4bb_4_k_cu_7cad3bb4_244174cuda3std3__45__cpo3endE)
_ZN40_INTERNAL_3044a4bb_4_k_cu_7cad3bb4_244174cuda3std3__45__cpo3endE:
	.zero		1
	.type		_ZN40_INTERNAL_3044a4bb_4_k_cu_7cad3bb4_244174cuda3std3__419piecewise_constructE,@object
	.size		_ZN40_INTERNAL_3044a4bb_4_k_cu_7cad3bb4_244174cuda3std3__419piecewise_constructE,(_ZN40_INTERNAL_3044a4bb_4_k_cu_7cad3bb4_244174cuda3std3__45__cpo4cendE - _ZN40_INTERNAL_3044a4bb_4_k_cu_7cad3bb4_244174cuda3std3__419piecewise_constructE)
_ZN40_INTERNAL_3044a4bb_4_k_cu_7cad3bb4_244174cuda3std3__419piecewise_constructE:
	.zero		1
	.type		_ZN40_INTERNAL_3044a4bb_4_k_cu_7cad3bb4_244174cuda3std3__45__cpo4cendE,@object
	.size		_ZN40_INTERNAL_3044a4bb_4_k_cu_7cad3bb4_244174cuda3std3__45__cpo4cendE,(_ZN40_INTERNAL_3044a4bb_4_k_cu_7cad3bb4_244174cuda3std6ranges3__45__cpo4swapE - _ZN40_INTERNAL_3044a4bb_4_k_cu_7cad3bb4_244174cuda3std3__45__cpo4cendE)
_ZN40_INTERNAL_3044a4bb_4_k_cu_7cad3bb4_244174cuda3std3__45__cpo4cendE:
	.zero		1
	.type		_ZN40_INTERNAL_3044a4bb_4_k_cu_7cad3bb4_244174cuda3std6ranges3__45__cpo4swapE,@object
	.size		_ZN40_INTERNAL_3044a4bb_4_k_cu_7cad3bb4_244174cuda3std6ranges3__45__cpo4swapE,(.L_7 - _ZN40_INTERNAL_3044a4bb_4_k_cu_7cad3bb4_244174cuda3std6ranges3__45__cpo4swapE)
_ZN40_INTERNAL_3044a4bb_4_k_cu_7cad3bb4_244174cuda3std6ranges3__45__cpo4swapE:
	.zero		1
.L_7:


//--------------------- .nv.constant0._ZN7cutlass13device_kernelINS_4gemm6kernel13GemmUniversalIN4cute5tupleIJiiiiEEENS1_10collective13CollectiveMmaINS1_37MainloopSm90TmaGmmaWarpSpecializedFP8ILi37ENS5_IJNS4_1CILi1EEESB_SB_EEENS1_35KernelTmaWarpSpecializedCooperativeEEENS5_IJNSA_ILi128EEENSA_ILi64EEENSA_ILi32EEEEEENS_12float_e4m3_tENS5_IJlSB_lEEESJ_SK_NS4_8TiledMMAINS4_8MMA_AtomIJNS4_4SM904GMMA30MMA_64x64x32_F32E4M3E4M3_SS_TNILNSO_7ScaleInE1ELSQ_1EEEEEENS4_6LayoutINS5_IJNSA_ILi2EEESB_SB_EEENS5_IJSB_NSA_ILi0EEESW_EEEEENS5_IJNS4_10UnderscoreESZ_SZ_EEEEENS4_13SM90_TMA_LOADENS4_14ComposedLayoutINS4_7SwizzleILi1ELi4ELi3EEENS4_18smem_ptr_flag_bitsILi8EEENST_INS5_IJNSA_ILi8EEESH_EEENS5_IJSH_SB_EEEEEEEvNS4_8identityES12_S1C_vS1D_EENS_8epilogue10collective6detail29Sm90TmaWarpSpecializedAdapterINS1G_15DefaultEpilogueISJ_SK_SK_NS1F_6thread17LinearCombinationISJ_Li1EffLNS1K_9ScaleType4KindE0ELNS_15FloatRoundStyleE2ESJ_EENS1_15EpilogueDefaultEEEEEvvEEEEvNT_6ParamsE --------------------------
	.section	.nv.constant0._ZN7cutlass13device_kernelINS_4gemm6kernel13GemmUniversalIN4cute5tupleIJiiiiEEENS1_10collective13CollectiveMmaINS1_37MainloopSm90TmaGmmaWarpSpecializedFP8ILi37ENS5_IJNS4_1CILi1EEESB_SB_EEENS1_35KernelTmaWarpSpecializedCooperativeEEENS5_IJNSA_ILi128EEENSA_ILi64EEENSA_ILi32EEEEEENS_12float_e4m3_tENS5_IJlSB_lEEESJ_SK_NS4_8TiledMMAINS4_8MMA_AtomIJNS4_4SM904GMMA30MMA_64x64x32_F32E4M3E4M3_SS_TNILNSO_7ScaleInE1ELSQ_1EEEEEENS4_6LayoutINS5_IJNSA_ILi2EEESB_SB_EEENS5_IJSB_NSA_ILi0EEESW_EEEEENS5_IJNS4_10UnderscoreESZ_SZ_EEEEENS4_13SM90_TMA_LOADENS4_14ComposedLayoutINS4_7SwizzleILi1ELi4ELi3EEENS4_18smem_ptr_flag_bitsILi8EEENST_INS5_IJNSA_ILi8EEESH_EEENS5_IJSH_SB_EEEEEEEvNS4_8identityES12_S1C_vS1D_EENS_8epilogue10collective6detail29Sm90TmaWarpSpecializedAdapterINS1G_15DefaultEpilogueISJ_SK_SK_NS1F_6thread17LinearCombinationISJ_Li1EffLNS1K_9ScaleType4KindE0ELNS_15FloatRoundStyleE2ESJ_EENS1_15EpilogueDefaultEEEEEvvEEEEvNT_6ParamsE,"a",@progbits
	.sectionflags	@""
	.align	4
.nv.constant0._ZN7cutlass13device_kernelINS_4gemm6kernel13GemmUniversalIN4cute5tupleIJiiiiEEENS1_10collective13CollectiveMmaINS1_37MainloopSm90TmaGmmaWarpSpecializedFP8ILi37ENS5_IJNS4_1CILi1EEESB_SB_EEENS1_35KernelTmaWarpSpecializedCooperativeEEENS5_IJNSA_ILi128EEENSA_ILi64EEENSA_ILi32EEEEEENS_12float_e4m3_tENS5_IJlSB_lEEESJ_SK_NS4_8TiledMMAINS4_8MMA_AtomIJNS4_4SM904GMMA30MMA_64x64x32_F32E4M3E4M3_SS_TNILNSO_7ScaleInE1ELSQ_1EEEEEENS4_6LayoutINS5_IJNSA_ILi2EEESB_SB_EEENS5_IJSB_NSA_ILi0EEESW_EEEEENS5_IJNS4_10UnderscoreESZ_SZ_EEEEENS4_13SM90_TMA_LOADENS4_14ComposedLayoutINS4_7SwizzleILi1ELi4ELi3EEENS4_18smem_ptr_flag_bitsILi8EEENST_INS5_IJNSA_ILi8EEESH_EEENS5_IJSH_SB_EEEEEEEvNS4_8identityES12_S1C_vS1D_EENS_8epilogue10collective6detail29Sm90TmaWarpSpecializedAdapterINS1G_15DefaultEpilogueISJ_SK_SK_NS1F_6thread17LinearCombinationISJ_Li1EffLNS1K_9ScaleType4KindE0ELNS_15FloatRoundStyleE2ESJ_EENS1_15EpilogueDefaultEEEEEvvEEEEvNT_6ParamsE:
	.zero		1664


//--------------------- SYMBOLS --------------------------

	.type		.nv.reservedSmem.offset0,@object
	.size		.nv.reservedSmem.offset0,0x4
